//
// Generated by NVIDIA NVVM Compiler
//
// Compiler Build ID: CL-36424714
// Cuda compilation tools, release 13.0, V13.0.88
// Based on NVVM 20.0.0
//

.version 9.0
.target sm_100
.address_size 64

	// .globl	_Z18rotatePointsKernelPfS_S_ffi
.global .align 1 .b8 _ZN34_INTERNAL_610b7b6d_4_k_cu_ce3b98c84cuda3std3__45__cpo5beginE[1];
.global .align 1 .b8 _ZN34_INTERNAL_610b7b6d_4_k_cu_ce3b98c84cuda3std3__45__cpo3endE[1];
.global .align 1 .b8 _ZN34_INTERNAL_610b7b6d_4_k_cu_ce3b98c84cuda3std3__45__cpo6cbeginE[1];
.global .align 1 .b8 _ZN34_INTERNAL_610b7b6d_4_k_cu_ce3b98c84cuda3std3__45__cpo4cendE[1];
.global .align 1 .b8 _ZN34_INTERNAL_610b7b6d_4_k_cu_ce3b98c84cuda3std3__45__cpo6rbeginE[1];
.global .align 1 .b8 _ZN34_INTERNAL_610b7b6d_4_k_cu_ce3b98c84cuda3std3__45__cpo4rendE[1];
.global .align 1 .b8 _ZN34_INTERNAL_610b7b6d_4_k_cu_ce3b98c84cuda3std3__45__cpo7crbeginE[1];
.global .align 1 .b8 _ZN34_INTERNAL_610b7b6d_4_k_cu_ce3b98c84cuda3std3__45__cpo5crendE[1];
.global .align 1 .b8 _ZN34_INTERNAL_610b7b6d_4_k_cu_ce3b98c84cuda3std3__436_GLOBAL__N__610b7b6d_4_k_cu_ce3b98c86ignoreE[1];
.global .align 1 .b8 _ZN34_INTERNAL_610b7b6d_4_k_cu_ce3b98c84cuda3std3__419piecewise_constructE[1];
.global .align 1 .b8 _ZN34_INTERNAL_610b7b6d_4_k_cu_ce3b98c84cuda3std3__48in_placeE[1];
.global .align 1 .b8 _ZN34_INTERNAL_610b7b6d_4_k_cu_ce3b98c84cuda3std3__420unreachable_sentinelE[1];
.global .align 1 .b8 _ZN34_INTERNAL_610b7b6d_4_k_cu_ce3b98c84cuda3std3__47nulloptE[1];
.global .align 1 .b8 _ZN34_INTERNAL_610b7b6d_4_k_cu_ce3b98c84cuda3std3__48unexpectE[1];
.global .align 1 .b8 _ZN34_INTERNAL_610b7b6d_4_k_cu_ce3b98c84cuda3std6ranges3__45__cpo4swapE[1];
.global .align 1 .b8 _ZN34_INTERNAL_610b7b6d_4_k_cu_ce3b98c84cuda3std6ranges3__45__cpo9iter_moveE[1];
.global .align 1 .b8 _ZN34_INTERNAL_610b7b6d_4_k_cu_ce3b98c84cuda3std6ranges3__45__cpo5beginE[1];
.global .align 1 .b8 _ZN34_INTERNAL_610b7b6d_4_k_cu_ce3b98c84cuda3std6ranges3__45__cpo3endE[1];
.global .align 1 .b8 _ZN34_INTERNAL_610b7b6d_4_k_cu_ce3b98c84cuda3std6ranges3__45__cpo6cbeginE[1];
.global .align 1 .b8 _ZN34_INTERNAL_610b7b6d_4_k_cu_ce3b98c84cuda3std6ranges3__45__cpo4cendE[1];
.global .align 1 .b8 _ZN34_INTERNAL_610b7b6d_4_k_cu_ce3b98c84cuda3std6ranges3__45__cpo7advanceE[1];
.global .align 1 .b8 _ZN34_INTERNAL_610b7b6d_4_k_cu_ce3b98c84cuda3std6ranges3__45__cpo9iter_swapE[1];
.global .align 1 .b8 _ZN34_INTERNAL_610b7b6d_4_k_cu_ce3b98c84cuda3std6ranges3__45__cpo4nextE[1];
.global .align 1 .b8 _ZN34_INTERNAL_610b7b6d_4_k_cu_ce3b98c84cuda3std6ranges3__45__cpo4prevE[1];
.global .align 1 .b8 _ZN34_INTERNAL_610b7b6d_4_k_cu_ce3b98c84cuda3std6ranges3__45__cpo4dataE[1];
.global .align 1 .b8 _ZN34_INTERNAL_610b7b6d_4_k_cu_ce3b98c84cuda3std6ranges3__45__cpo5cdataE[1];
.global .align 1 .b8 _ZN34_INTERNAL_610b7b6d_4_k_cu_ce3b98c84cuda3std6ranges3__45__cpo4sizeE[1];
.global .align 1 .b8 _ZN34_INTERNAL_610b7b6d_4_k_cu_ce3b98c84cuda3std6ranges3__45__cpo5ssizeE[1];
.global .align 1 .b8 _ZN34_INTERNAL_610b7b6d_4_k_cu_ce3b98c84cuda3std6ranges3__45__cpo8distanceE[1];
.global .align 1 .b8 _ZN34_INTERNAL_610b7b6d_4_k_cu_ce3b98c86thrust24THRUST_300001_SM_1000_NS8cuda_cub3parE[1];
.global .align 1 .b8 _ZN34_INTERNAL_610b7b6d_4_k_cu_ce3b98c86thrust24THRUST_300001_SM_1000_NS8cuda_cub10par_nosyncE[1];
.global .align 1 .b8 _ZN34_INTERNAL_610b7b6d_4_k_cu_ce3b98c86thrust24THRUST_300001_SM_1000_NS6system6detail10sequential3seqE[1];
.global .align 1 .b8 _ZN34_INTERNAL_610b7b6d_4_k_cu_ce3b98c86thrust24THRUST_300001_SM_1000_NS12placeholders2_1E[1];
.global .align 1 .b8 _ZN34_INTERNAL_610b7b6d_4_k_cu_ce3b98c86thrust24THRUST_300001_SM_1000_NS12placeholders2_2E[1];
.global .align 1 .b8 _ZN34_INTERNAL_610b7b6d_4_k_cu_ce3b98c86thrust24THRUST_300001_SM_1000_NS12placeholders2_3E[1];
.global .align 1 .b8 _ZN34_INTERNAL_610b7b6d_4_k_cu_ce3b98c86thrust24THRUST_300001_SM_1000_NS12placeholders2_4E[1];
.global .align 1 .b8 _ZN34_INTERNAL_610b7b6d_4_k_cu_ce3b98c86thrust24THRUST_300001_SM_1000_NS12placeholders2_5E[1];
.global .align 1 .b8 _ZN34_INTERNAL_610b7b6d_4_k_cu_ce3b98c86thrust24THRUST_300001_SM_1000_NS12placeholders2_6E[1];
.global .align 1 .b8 _ZN34_INTERNAL_610b7b6d_4_k_cu_ce3b98c86thrust24THRUST_300001_SM_1000_NS12placeholders2_7E[1];
.global .align 1 .b8 _ZN34_INTERNAL_610b7b6d_4_k_cu_ce3b98c86thrust24THRUST_300001_SM_1000_NS12placeholders2_8E[1];
.global .align 1 .b8 _ZN34_INTERNAL_610b7b6d_4_k_cu_ce3b98c86thrust24THRUST_300001_SM_1000_NS12placeholders2_9E[1];
.global .align 1 .b8 _ZN34_INTERNAL_610b7b6d_4_k_cu_ce3b98c86thrust24THRUST_300001_SM_1000_NS12placeholders3_10E[1];
.global .align 1 .b8 _ZN34_INTERNAL_610b7b6d_4_k_cu_ce3b98c86thrust24THRUST_300001_SM_1000_NS3seqE[1];

.visible .entry _Z18rotatePointsKernelPfS_S_ffi(
	.param .u64 .ptr .align 1 _Z18rotatePointsKernelPfS_S_ffi_param_0,
	.param .u64 .ptr .align 1 _Z18rotatePointsKernelPfS_S_ffi_param_1,
	.param .u64 .ptr .align 1 _Z18rotatePointsKernelPfS_S_ffi_param_2,
	.param .f32 _Z18rotatePointsKernelPfS_S_ffi_param_3,
	.param .f32 _Z18rotatePointsKernelPfS_S_ffi_param_4,
	.param .u32 _Z18rotatePointsKernelPfS_S_ffi_param_5
)
{
	.reg .pred 	%p<2>;
	.reg .b32 	%r<6>;
	.reg .b32 	%f<10>;
	.reg .b64 	%rd<8>;

	ld.param.u64 	%rd1, [_Z18rotatePointsKernelPfS_S_ffi_param_0];
	ld.param.u64 	%rd2, [_Z18rotatePointsKernelPfS_S_ffi_param_1];
	ld.param.f32 	%f1, [_Z18rotatePointsKernelPfS_S_ffi_param_3];
	ld.param.f32 	%f2, [_Z18rotatePointsKernelPfS_S_ffi_param_4];
	ld.param.u32 	%r2, [_Z18rotatePointsKernelPfS_S_ffi_param_5];
	mov.u32 	%r3, %ctaid.x;
	mov.u32 	%r4, %ntid.x;
	mov.u32 	%r5, %tid.x;
	mad.lo.s32 	%r1, %r3, %r4, %r5;
	setp.ge.s32 	%p1, %r1, %r2;
	@%p1 bra 	$L__BB0_2;
	cvta.to.global.u64 	%rd3, %rd1;
	cvta.to.global.u64 	%rd4, %rd2;
	mul.wide.s32 	%rd5, %r1, 4;
	add.s64 	%rd6, %rd3, %rd5;
	ld.global.f32 	%f3, [%rd6];
	add.s64 	%rd7, %rd4, %rd5;
	ld.global.f32 	%f4, [%rd7];
	mul.f32 	%f5, %f1, %f3;
	mul.f32 	%f6, %f2, %f4;
	sub.f32 	%f7, %f5, %f6;
	st.global.f32 	[%rd6], %f7;
	mul.f32 	%f8, %f1, %f4;
	fma.rn.f32 	%f9, %f2, %f3, %f8;
	st.global.f32 	[%rd7], %f9;
$L__BB0_2:
	ret;

}
	// .globl	_Z21transformPointsKernelPfS_S_S_i
.visible .entry _Z21transformPointsKernelPfS_S_S_i(
	.param .u64 .ptr .align 1 _Z21transformPointsKernelPfS_S_S_i_param_0,
	.param .u64 .ptr .align 1 _Z21transformPointsKernelPfS_S_S_i_param_1,
	.param .u64 .ptr .align 1 _Z21transformPointsKernelPfS_S_S_i_param_2,
	.param .u64 .ptr .align 1 _Z21transformPointsKernelPfS_S_S_i_param_3,
	.param .u32 _Z21transformPointsKernelPfS_S_S_i_param_4
)
{
	.reg .pred 	%p<2>;
	.reg .b32 	%r<6>;
	.reg .b32 	%f<39>;
	.reg .b64 	%rd<13>;

	ld.param.u64 	%rd1, [_Z21transformPointsKernelPfS_S_S_i_param_0];
	ld.param.u64 	%rd2, [_Z21transformPointsKernelPfS_S_S_i_param_1];
	ld.param.u64 	%rd3, [_Z21transformPointsKernelPfS_S_S_i_param_2];
	ld.param.u64 	%rd4, [_Z21transformPointsKernelPfS_S_S_i_param_3];
	ld.param.u32 	%r2, [_Z21transformPointsKernelPfS_S_S_i_param_4];
	mov.u32 	%r3, %ctaid.x;
	mov.u32 	%r4, %ntid.x;
	mov.u32 	%r5, %tid.x;
	mad.lo.s32 	%r1, %r3, %r4, %r5;
	setp.ge.s32 	%p1, %r1, %r2;
	@%p1 bra 	$L__BB1_2;
	cvta.to.global.u64 	%rd5, %rd1;
	cvta.to.global.u64 	%rd6, %rd2;
	cvta.to.global.u64 	%rd7, %rd3;
	cvta.to.global.u64 	%rd8, %rd4;
	mul.wide.s32 	%rd9, %r1, 4;
	add.s64 	%rd10, %rd5, %rd9;
	ld.global.f32 	%f1, [%rd10];
	add.s64 	%rd11, %rd6, %rd9;
	ld.global.f32 	%f2, [%rd11];
	add.s64 	%rd12, %rd7, %rd9;
	ld.global.f32 	%f3, [%rd12];
	ld.global.f32 	%f4, [%rd8];
	ld.global.f32 	%f5, [%rd8+4];
	mul.f32 	%f6, %f2, %f5;
	fma.rn.f32 	%f7, %f1, %f4, %f6;
	ld.global.f32 	%f8, [%rd8+8];
	fma.rn.f32 	%f9, %f3, %f8, %f7;
	ld.global.f32 	%f10, [%rd8+12];
	add.f32 	%f11, %f10, %f9;
	ld.global.f32 	%f12, [%rd8+16];
	ld.global.f32 	%f13, [%rd8+20];
	mul.f32 	%f14, %f2, %f13;
	fma.rn.f32 	%f15, %f1, %f12, %f14;
	ld.global.f32 	%f16, [%rd8+24];
	fma.rn.f32 	%f17, %f3, %f16, %f15;
	ld.global.f32 	%f18, [%rd8+28];
	add.f32 	%f19, %f18, %f17;
	ld.global.f32 	%f20, [%rd8+32];
	ld.global.f32 	%f21, [%rd8+36];
	mul.f32 	%f22, %f2, %f21;
	fma.rn.f32 	%f23, %f1, %f20, %f22;
	ld.global.f32 	%f24, [%rd8+40];
	fma.rn.f32 	%f25, %f3, %f24, %f23;
	ld.global.f32 	%f26, [%rd8+44];
	add.f32 	%f27, %f26, %f25;
	ld.global.f32 	%f28, [%rd8+48];
	ld.global.f32 	%f29, [%rd8+52];
	mul.f32 	%f30, %f2, %f29;
	fma.rn.f32 	%f31, %f1, %f28, %f30;
	ld.global.f32 	%f32, [%rd8+56];
	fma.rn.f32 	%f33, %f3, %f32, %f31;
	ld.global.f32 	%f34, [%rd8+60];
	add.f32 	%f35, %f34, %f33;
	div.rn.f32 	%f36, %f11, %f35;
	st.global.f32 	[%rd10], %f36;
	div.rn.f32 	%f37, %f19, %f35;
	st.global.f32 	[%rd11], %f37;
	div.rn.f32 	%f38, %f27, %f35;
	st.global.f32 	[%rd12], %f38;
$L__BB1_2:
	ret;

}
	// .globl	_ZN3cub18CUB_300001_SM_10006detail11EmptyKernelIvEEvv
.visible .entry _ZN3cub18CUB_300001_SM_10006detail11EmptyKernelIvEEvv()
{


	ret;

}


// ===== COMPILED SASS (sm_100) =====

	.target	sm_100

	.elftype	@"ET_EXEC"


//--------------------- .note.nv.tkinfo           --------------------------
	.section	.note.nv.tkinfo,"",@"SHT_NOTE"
	.sectionflags	@"SHF_NOTE_NV_TKINFO"
	.tkinfo
        /*0018*/ 	.word	0x00000002
        /*0030*/ 	.string	""
        /*0030*/ 	.string	"ptxas"
        /*0030*/ 	.string	"Cuda compilation tools, release 13.0, V13.0.88"
        /*0030*/ 	.string	"Build cuda_13.0.r13.0/compiler.36424714_0"
        /*0030*/ 	.string	"-arch sm_100 -m 64 "



//--------------------- .note.nv.cuinfo           --------------------------
	.section	.note.nv.cuinfo,"",@"SHT_NOTE"
	.sectionflags	@"SHF_NOTE_NV_CUINFO"
        /*0018*/ 	.short	0x0002
        /*001a*/ 	.short	0x0064
        /*001c*/ 	.short	0x0082
	.zero		2


//--------------------- .nv.info                  --------------------------
	.section	.nv.info,"",@"SHT_CUDA_INFO"
	.align	4


	//----- nvinfo : EIATTR_REGCOUNT
	.align		4
        /*0000*/ 	.byte	0x04, 0x2f
        /*0002*/ 	.short	(.L_44 - .L_43)
	.align		4
.L_43:
        /*0004*/ 	.word	index@(_Z18rotatePointsKernelPfS_S_ffi)
        /*0008*/ 	.word	0x0000000c


	//----- nvinfo : EIATTR_FRAME_SIZE
	.align		4
.L_44:
        /*000c*/ 	.byte	0x04, 0x11
        /*000e*/ 	.short	(.L_46 - .L_45)
	.align		4
.L_45:
        /*0010*/ 	.word	index@(_Z18rotatePointsKernelPfS_S_ffi)
        /*0014*/ 	.word	0x00000000


	//----- nvinfo : EIATTR_REGCOUNT
	.align		4
.L_46:
        /*0018*/ 	.byte	0x04, 0x2f
        /*001a*/ 	.short	(.L_48 - .L_47)
	.align		4
.L_47:
        /*001c*/ 	.word	index@(_Z21transformPointsKernelPfS_S_S_i)
        /*0020*/ 	.word	0x0000001f


	//----- nvinfo : EIATTR_FRAME_SIZE
	.align		4
.L_48:
        /*0024*/ 	.byte	0x04, 0x11
        /*0026*/ 	.short	(.L_50 - .L_49)
	.align		4
.L_49:
        /*0028*/ 	.word	index@($__internal_0_$__cuda_sm3x_div_rn_noftz_f32_slowpath)
        /*002c*/ 	.word	0x00000000


	//----- nvinfo : EIATTR_FRAME_SIZE
	.align		4
.L_50:
        /*0030*/ 	.byte	0x04, 0x11
        /*0032*/ 	.short	(.L_52 - .L_51)
	.align		4
.L_51:
        /*0034*/ 	.word	index@(_Z21transformPointsKernelPfS_S_S_i)
        /*0038*/ 	.word	0x00000000


	//----- nvinfo : EIATTR_REGCOUNT
	.align		4
.L_52:
        /*003c*/ 	.byte	0x04, 0x2f
        /*003e*/ 	.short	(.L_54 - .L_53)
	.align		4
.L_53:
        /*0040*/ 	.word	index@(_ZN3cub18CUB_300001_SM_10006detail11EmptyKernelIvEEvv)
        /*0044*/ 	.word	0x00000004


	//----- nvinfo : EIATTR_FRAME_SIZE
	.align		4
.L_54:
        /*0048*/ 	.byte	0x04, 0x11
        /*004a*/ 	.short	(.L_56 - .L_55)
	.align		4
.L_55:
        /*004c*/ 	.word	index@(_ZN3cub18CUB_300001_SM_10006detail11EmptyKernelIvEEvv)
        /*0050*/ 	.word	0x00000000


	//----- nvinfo : EIATTR_MIN_STACK_SIZE
	.align		4
.L_56:
        /*0054*/ 	.byte	0x04, 0x12
        /*0056*/ 	.short	(.L_58 - .L_57)
	.align		4
.L_57:
        /*0058*/ 	.word	index@(_ZN3cub18CUB_300001_SM_10006detail11EmptyKernelIvEEvv)
        /*005c*/ 	.word	0x00000000


	//----- nvinfo : EIATTR_MIN_STACK_SIZE
	.align		4
.L_58:
        /*0060*/ 	.byte	0x04, 0x12
        /*0062*/ 	.short	(.L_60 - .L_59)
	.align		4
.L_59:
        /*0064*/ 	.word	index@(_Z21transformPointsKernelPfS_S_S_i)
        /*0068*/ 	.word	0x00000000


	//----- nvinfo : EIATTR_MIN_STACK_SIZE
	.align		4
.L_60:
        /*006c*/ 	.byte	0x04, 0x12
        /*006e*/ 	.short	(.L_62 - .L_61)
	.align		4
.L_61:
        /*0070*/ 	.word	index@(_Z18rotatePointsKernelPfS_S_ffi)
        /*0074*/ 	.word	0x00000000
.L_62:


//--------------------- .nv.compat                --------------------------
	.section	.nv.compat,"",@"SHT_CUDA_COMPAT_INFO"
	.align	4
        /*0000*/ 	.byte	0x02, 0x09, 0x00, 0x00, 0x02, 0x02, 0x01, 0x00, 0x02, 0x05, 0x05, 0x00, 0x03, 0x07, 0x01, 0x01
        /*0010*/ 	.byte	0x02, 0x03, 0x00, 0x00, 0x02, 0x06, 0x01, 0x00, 0x04, 0x0b, 0x08, 0x00, 0x01, 0x00, 0x00, 0x00
        /*0020*/ 	.byte	0x00, 0x00, 0x00, 0x00


//--------------------- .nv.info._ZN3cub18CUB_300001_SM_10006detail11EmptyKernelIvEEvv --------------------------
	.section	.nv.info._ZN3cub18CUB_300001_SM_10006detail11EmptyKernelIvEEvv,"",@"SHT_CUDA_INFO"
	.sectionflags	@""
	.align	4


	//----- nvinfo : EIATTR_CUDA_API_VERSION
	.align		4
        /*0000*/ 	.byte	0x04, 0x37
        /*0002*/ 	.short	(.L_64 - .L_63)
.L_63:
        /*0004*/ 	.word	0x00000082


	//----- nvinfo : EIATTR_SPARSE_MMA_MASK
	.align		4
.L_64:
        /*0008*/ 	.byte	0x03, 0x50
        /*000a*/ 	.short	0x0000


	//----- nvinfo : EIATTR_MAXREG_COUNT
	.align		4
        /*000c*/ 	.byte	0x03, 0x1b
        /*000e*/ 	.short	0x00ff


	//----- nvinfo : EIATTR_MERCURY_ISA_VERSION
	.align		4
        /*0010*/ 	.byte	0x03, 0x5f
        /*0012*/ 	.short	0x0101


	//----- nvinfo : EIATTR_VRC_CTA_INIT_COUNT
	.align		4
        /*0014*/ 	.byte	0x02, 0x4a
	.zero		1
	.zero		1


	//----- nvinfo : EIATTR_EXIT_INSTR_OFFSETS
	.align		4
        /*0018*/ 	.byte	0x04, 0x1c
        /*001a*/ 	.short	(.L_66 - .L_65)


	//   ....[0]....
.L_65:
        /*001c*/ 	.word	0x00000010


	//----- nvinfo : EIATTR_SW_WAR
	.align		4
.L_66:
        /*0020*/ 	.byte	0x04, 0x36
        /*0022*/ 	.short	(.L_68 - .L_67)
.L_67:
        /*0024*/ 	.word	0x00000008
.L_68:


//--------------------- .nv.info._Z21transformPointsKernelPfS_S_S_i --------------------------
	.section	.nv.info._Z21transformPointsKernelPfS_S_S_i,"",@"SHT_CUDA_INFO"
	.sectionflags	@""
	.align	4


	//----- nvinfo : EIATTR_CUDA_API_VERSION
	.align		4
        /*0000*/ 	.byte	0x04, 0x37
        /*0002*/ 	.short	(.L_70 - .L_69)
.L_69:
        /*0004*/ 	.word	0x00000082


	//----- nvinfo : EIATTR_KPARAM_INFO
	.align		4
.L_70:
        /*0008*/ 	.byte	0x04, 0x17
        /*000a*/ 	.short	(.L_72 - .L_71)
.L_71:
        /*000c*/ 	.word	0x00000000
        /*0010*/ 	.short	0x0004
        /*0012*/ 	.short	0x0020
        /*0014*/ 	.byte	0x00, 0xf0, 0x11, 0x00


	//----- nvinfo : EIATTR_KPARAM_INFO
	.align		4
.L_72:
        /*0018*/ 	.byte	0x04, 0x17
        /*001a*/ 	.short	(.L_74 - .L_73)
.L_73:
        /*001c*/ 	.word	0x00000000
        /*0020*/ 	.short	0x0003
        /*0022*/ 	.short	0x0018
        /*0024*/ 	.byte	0x00, 0xf5, 0x21, 0x00


	//----- nvinfo : EIATTR_KPARAM_INFO
	.align		4
.L_74:
        /*0028*/ 	.byte	0x04, 0x17
        /*002a*/ 	.short	(.L_76 - .L_75)
.L_75:
        /*002c*/ 	.word	0x00000000
        /*0030*/ 	.short	0x0002
        /*0032*/ 	.short	0x0010
        /*0034*/ 	.byte	0x00, 0xf5, 0x21, 0x00


	//----- nvinfo : EIATTR_KPARAM_INFO
	.align		4
.L_76:
        /*0038*/ 	.byte	0x04, 0x17
        /*003a*/ 	.short	(.L_78 - .L_77)
.L_77:
        /*003c*/ 	.word	0x00000000
        /*0040*/ 	.short	0x0001
        /*0042*/ 	.short	0x0008
        /*0044*/ 	.byte	0x00, 0xf5, 0x21, 0x00


	//----- nvinfo : EIATTR_KPARAM_INFO
	.align		4
.L_78:
        /*0048*/ 	.byte	0x04, 0x17
        /*004a*/ 	.short	(.L_80 - .L_79)
.L_79:
        /*004c*/ 	.word	0x00000000
        /*0050*/ 	.short	0x0000
        /*0052*/ 	.short	0x0000
        /*0054*/ 	.byte	0x00, 0xf5, 0x21, 0x00


	//----- nvinfo : EIATTR_SPARSE_MMA_MASK
	.align		4
.L_80:
        /*0058*/ 	.byte	0x03, 0x50
        /*005a*/ 	.short	0x0000


	//----- nvinfo : EIATTR_MAXREG_COUNT
	.align		4
        /*005c*/ 	.byte	0x03, 0x1b
        /*005e*/ 	.short	0x00ff


	//----- nvinfo : EIATTR_MERCURY_ISA_VERSION
	.align		4
        /*0060*/ 	.byte	0x03, 0x5f
        /*0062*/ 	.short	0x0101


	//----- nvinfo : EIATTR_VRC_CTA_INIT_COUNT
	.align		4
        /*0064*/ 	.byte	0x02, 0x4a
	.zero		1
	.zero		1


	//----- nvinfo : EIATTR_EXIT_INSTR_OFFSETS
	.align		4
        /*0068*/ 	.byte	0x04, 0x1c
        /*006a*/ 	.short	(.L_82 - .L_81)


	//   ....[0]....
.L_81:
        /*006c*/ 	.word	0x00000070


	//   ....[1]....
        /*0070*/ 	.word	0x000005f0


	//----- nvinfo : EIATTR_CRS_STACK_SIZE
	.align		4
.L_82:
        /*0074*/ 	.byte	0x04, 0x1e
        /*0076*/ 	.short	(.L_84 - .L_83)
.L_83:
        /*0078*/ 	.word	0x00000000


	//----- nvinfo : EIATTR_CBANK_PARAM_SIZE
	.align		4
.L_84:
        /*007c*/ 	.byte	0x03, 0x19
        /*007e*/ 	.short	0x0024


	//----- nvinfo : EIATTR_PARAM_CBANK
	.align		4
        /*0080*/ 	.byte	0x04, 0x0a
        /*0082*/ 	.short	(.L_86 - .L_85)
	.align		4
.L_85:
        /*0084*/ 	.word	index@(.nv.constant0._Z21transformPointsKernelPfS_S_S_i)
        /*0088*/ 	.short	0x0380
        /*008a*/ 	.short	0x0024


	//----- nvinfo : EIATTR_SW_WAR
	.align		4
.L_86:
        /*008c*/ 	.byte	0x04, 0x36
        /*008e*/ 	.short	(.L_88 - .L_87)
.L_87:
        /*0090*/ 	.word	0x00000008
.L_88:


//--------------------- .nv.info._Z18rotatePointsKernelPfS_S_ffi --------------------------
	.section	.nv.info._Z18rotatePointsKernelPfS_S_ffi,"",@"SHT_CUDA_INFO"
	.sectionflags	@""
	.align	4


	//----- nvinfo : EIATTR_CUDA_API_VERSION
	.align		4
        /*0000*/ 	.byte	0x04, 0x37
        /*0002*/ 	.short	(.L_90 - .L_89)
.L_89:
        /*0004*/ 	.word	0x00000082


	//----- nvinfo : EIATTR_KPARAM_INFO
	.align		4
.L_90:
        /*0008*/ 	.byte	0x04, 0x17
        /*000a*/ 	.short	(.L_92 - .L_91)
.L_91:
        /*000c*/ 	.word	0x00000000
        /*0010*/ 	.short	0x0005
        /*0012*/ 	.short	0x0020
        /*0014*/ 	.byte	0x00, 0xf0, 0x11, 0x00


	//----- nvinfo : EIATTR_KPARAM_INFO
	.align		4
.L_92:
        /*0018*/ 	.byte	0x04, 0x17
        /*001a*/ 	.short	(.L_94 - .L_93)
.L_93:
        /*001c*/ 	.word	0x00000000
        /*0020*/ 	.short	0x0004
        /*0022*/ 	.short	0x001c
        /*0024*/ 	.byte	0x00, 0xf0, 0x11, 0x00


	//----- nvinfo : EIATTR_KPARAM_INFO
	.align		4
.L_94:
        /*0028*/ 	.byte	0x04, 0x17
        /*002a*/ 	.short	(.L_96 - .L_95)
.L_95:
        /*002c*/ 	.word	0x00000000
        /*0030*/ 	.short	0x0003
        /*0032*/ 	.short	0x0018
        /*0034*/ 	.byte	0x00, 0xf0, 0x11, 0x00


	//----- nvinfo : EIATTR_KPARAM_INFO
	.align		4
.L_96:
        /*0038*/ 	.byte	0x04, 0x17
        /*003a*/ 	.short	(.L_98 - .L_97)
.L_97:
        /*003c*/ 	.word	0x00000000
        /*0040*/ 	.short	0x0002
        /*0042*/ 	.short	0x0010
        /*0044*/ 	.byte	0x00, 0xf5, 0x21, 0x00


	//----- nvinfo : EIATTR_KPARAM_INFO
	.align		4
.L_98:
        /*0048*/ 	.byte	0x04, 0x17
        /*004a*/ 	.short	(.L_100 - .L_99)
.L_99:
        /*004c*/ 	.word	0x00000000
        /*0050*/ 	.short	0x0001
        /*0052*/ 	.short	0x0008
        /*0054*/ 	.byte	0x00, 0xf5, 0x21, 0x00


	//----- nvinfo : EIATTR_KPARAM_INFO
	.align		4
.L_100:
        /*0058*/ 	.byte	0x04, 0x17
        /*005a*/ 	.short	(.L_102 - .L_101)
.L_101:
        /*005c*/ 	.word	0x00000000
        /*0060*/ 	.short	0x0000
        /*0062*/ 	.short	0x0000
        /*0064*/ 	.byte	0x00, 0xf5, 0x21, 0x00


	//----- nvinfo : EIATTR_SPARSE_MMA_MASK
	.align		4
.L_102:
        /*0068*/ 	.byte	0x03, 0x50
        /*006a*/ 	.short	0x0000


	//----- nvinfo : EIATTR_MAXREG_COUNT
	.align		4
        /*006c*/ 	.byte	0x03, 0x1b
        /*006e*/ 	.short	0x00ff


	//----- nvinfo : EIATTR_MERCURY_ISA_VERSION
	.align		4
        /*0070*/ 	.byte	0x03, 0x5f
        /*0072*/ 	.short	0x0101


	//----- nvinfo : EIATTR_VRC_CTA_INIT_COUNT
	.align		4
        /*0074*/ 	.byte	0x02, 0x4a
	.zero		1
	.zero		1


	//----- nvinfo : EIATTR_EXIT_INSTR_OFFSETS
	.align		4
        /*0078*/ 	.byte	0x04, 0x1c
        /*007a*/ 	.short	(.L_104 - .L_103)


	//   ....[0]....
.L_103:
        /*007c*/ 	.word	0x00000070


	//   ....[1]....
        /*0080*/ 	.word	0x00000160


	//----- nvinfo : EIATTR_CBANK_PARAM_SIZE
	.align		4
.L_104:
        /*0084*/ 	.byte	0x03, 0x19
        /*0086*/ 	.short	0x0024


	//----- nvinfo : EIATTR_PARAM_CBANK
	.align		4
        /*0088*/ 	.byte	0x04, 0x0a
        /*008a*/ 	.short	(.L_106 - .L_105)
	.align		4
.L_105:
        /*008c*/ 	.word	index@(.nv.constant0._Z18rotatePointsKernelPfS_S_ffi)
        /*0090*/ 	.short	0x0380
        /*0092*/ 	.short	0x0024


	//----- nvinfo : EIATTR_SW_WAR
	.align		4
.L_106:
        /*0094*/ 	.byte	0x04, 0x36
        /*0096*/ 	.short	(.L_108 - .L_107)
.L_107:
        /*0098*/ 	.word	0x00000008
.L_108:


//--------------------- .nv.callgraph             --------------------------
	.section	.nv.callgraph,"",@"SHT_CUDA_CALLGRAPH"
	.align	4
	.sectionentsize	8
	.align		4
        /*0000*/ 	.word	0x00000000
	.align		4
        /*0004*/ 	.word	0xffffffff
	.align		4
        /*0008*/ 	.word	0x00000000
	.align		4
        /*000c*/ 	.word	0xfffffffe
	.align		4
        /*0010*/ 	.word	0x00000000
	.align		4
        /*0014*/ 	.word	0xfffffffd
	.align		4
        /*0018*/ 	.word	0x00000000
	.align		4
        /*001c*/ 	.word	0xfffffffc


//--------------------- .nv.constant4             --------------------------
	.section	.nv.constant4,"a",@progbits
	.align	8
	.align		8
.nv.constant4:
        /*0000*/ 	.dword	_ZN34_INTERNAL_610b7b6d_4_k_cu_ce3b98c84cuda3std3__45__cpo5beginE
	.align		8
        /*0008*/ 	.dword	_ZN34_INTERNAL_610b7b6d_4_k_cu_ce3b98c84cuda3std3__45__cpo3endE
	.align		8
        /*0010*/ 	.dword	_ZN34_INTERNAL_610b7b6d_4_k_cu_ce3b98c84cuda3std3__45__cpo6cbeginE
	.align		8
        /*0018*/ 	.dword	_ZN34_INTERNAL_610b7b6d_4_k_cu_ce3b98c84cuda3std3__45__cpo4cendE
	.align		8
        /*0020*/ 	.dword	_ZN34_INTERNAL_610b7b6d_4_k_cu_ce3b98c84cuda3std3__45__cpo6rbeginE
	.align		8
        /*0028*/ 	.dword	_ZN34_INTERNAL_610b7b6d_4_k_cu_ce3b98c84cuda3std3__45__cpo4rendE
	.align		8
        /*0030*/ 	.dword	_ZN34_INTERNAL_610b7b6d_4_k_cu_ce3b98c84cuda3std3__45__cpo7crbeginE
	.align		8
        /*0038*/ 	.dword	_ZN34_INTERNAL_610b7b6d_4_k_cu_ce3b98c84cuda3std3__45__cpo5crendE
	.align		8
        /*0040*/ 	.dword	_ZN34_INTERNAL_610b7b6d_4_k_cu_ce3b98c84cuda3std3__436_GLOBAL__N__610b7b6d_4_k_cu_ce3b98c86ignoreE
	.align		8
        /*0048*/ 	.dword	_ZN34_INTERNAL_610b7b6d_4_k_cu_ce3b98c84cuda3std3__419piecewise_constructE
	.align		8
        /*0050*/ 	.dword	_ZN34_INTERNAL_610b7b6d_4_k_cu_ce3b98c84cuda3std3__48in_placeE
	.align		8
        /*0058*/ 	.dword	_ZN34_INTERNAL_610b7b6d_4_k_cu_ce3b98c84cuda3std3__420unreachable_sentinelE
	.align		8
        /*0060*/ 	.dword	_ZN34_INTERNAL_610b7b6d_4_k_cu_ce3b98c84cuda3std3__47nulloptE
	.align		8
        /*0068*/ 	.dword	_ZN34_INTERNAL_610b7b6d_4_k_cu_ce3b98c84cuda3std3__48unexpectE
	.align		8
        /*0070*/ 	.dword	_ZN34_INTERNAL_610b7b6d_4_k_cu_ce3b98c84cuda3std6ranges3__45__cpo4swapE
	.align		8
        /*0078*/ 	.dword	_ZN34_INTERNAL_610b7b6d_4_k_cu_ce3b98c84cuda3std6ranges3__45__cpo9iter_moveE
	.align		8
        /*0080*/ 	.dword	_ZN34_INTERNAL_610b7b6d_4_k_cu_ce3b98c84cuda3std6ranges3__45__cpo5beginE
	.align		8
        /*0088*/ 	.dword	_ZN34_INTERNAL_610b7b6d_4_k_cu_ce3b98c84cuda3std6ranges3__45__cpo3endE
	.align		8
        /*0090*/ 	.dword	_ZN34_INTERNAL_610b7b6d_4_k_cu_ce3b98c84cuda3std6ranges3__45__cpo6cbeginE
	.align		8
        /*0098*/ 	.dword	_ZN34_INTERNAL_610b7b6d_4_k_cu_ce3b98c84cuda3std6ranges3__45__cpo4cendE
	.align		8
        /*00a0*/ 	.dword	_ZN34_INTERNAL_610b7b6d_4_k_cu_ce3b98c84cuda3std6ranges3__45__cpo7advanceE
	.align		8
        /*00a8*/ 	.dword	_ZN34_INTERNAL_610b7b6d_4_k_cu_ce3b98c84cuda3std6ranges3__45__cpo9iter_swapE
	.align		8
        /*00b0*/ 	.dword	_ZN34_INTERNAL_610b7b6d_4_k_cu_ce3b98c84cuda3std6ranges3__45__cpo4nextE
	.align		8
        /*00b8*/ 	.dword	_ZN34_INTERNAL_610b7b6d_4_k_cu_ce3b98c84cuda3std6ranges3__45__cpo4prevE
	.align		8
        /*00c0*/ 	.dword	_ZN34_INTERNAL_610b7b6d_4_k_cu_ce3b98c84cuda3std6ranges3__45__cpo4dataE
	.align		8
        /*00c8*/ 	.dword	_ZN34_INTERNAL_610b7b6d_4_k_cu_ce3b98c84cuda3std6ranges3__45__cpo5cdataE
	.align		8
        /*00d0*/ 	.dword	_ZN34_INTERNAL_610b7b6d_4_k_cu_ce3b98c84cuda3std6ranges3__45__cpo4sizeE
	.align		8
        /*00d8*/ 	.dword	_ZN34_INTERNAL_610b7b6d_4_k_cu_ce3b98c84cuda3std6ranges3__45__cpo5ssizeE
	.align		8
        /*00e0*/ 	.dword	_ZN34_INTERNAL_610b7b6d_4_k_cu_ce3b98c84cuda3std6ranges3__45__cpo8distanceE
	.align		8
        /*00e8*/ 	.dword	_ZN34_INTERNAL_610b7b6d_4_k_cu_ce3b98c86thrust24THRUST_300001_SM_1000_NS8cuda_cub3parE
	.align		8
        /*00f0*/ 	.dword	_ZN34_INTERNAL_610b7b6d_4_k_cu_ce3b98c86thrust24THRUST_300001_SM_1000_NS8cuda_cub10par_nosyncE
	.align		8
        /*00f8*/ 	.dword	_ZN34_INTERNAL_610b7b6d_4_k_cu_ce3b98c86thrust24THRUST_300001_SM_1000_NS6system6detail10sequential3seqE
	.align		8
        /*0100*/ 	.dword	_ZN34_INTERNAL_610b7b6d_4_k_cu_ce3b98c86thrust24THRUST_300001_SM_1000_NS12placeholders2_1E
	.align		8
        /*0108*/ 	.dword	_ZN34_INTERNAL_610b7b6d_4_k_cu_ce3b98c86thrust24THRUST_300001_SM_1000_NS12placeholders2_2E
	.align		8
        /*0110*/ 	.dword	_ZN34_INTERNAL_610b7b6d_4_k_cu_ce3b98c86thrust24THRUST_300001_SM_1000_NS12placeholders2_3E
	.align		8
        /*0118*/ 	.dword	_ZN34_INTERNAL_610b7b6d_4_k_cu_ce3b98c86thrust24THRUST_300001_SM_1000_NS12placeholders2_4E
	.align		8
        /*0120*/ 	.dword	_ZN34_INTERNAL_610b7b6d_4_k_cu_ce3b98c86thrust24THRUST_300001_SM_1000_NS12placeholders2_5E
	.align		8
        /*0128*/ 	.dword	_ZN34_INTERNAL_610b7b6d_4_k_cu_ce3b98c86thrust24THRUST_300001_SM_1000_NS12placeholders2_6E
	.align		8
        /*0130*/ 	.dword	_ZN34_INTERNAL_610b7b6d_4_k_cu_ce3b98c86thrust24THRUST_300001_SM_1000_NS12placeholders2_7E
	.align		8
        /*0138*/ 	.dword	_ZN34_INTERNAL_610b7b6d_4_k_cu_ce3b98c86thrust24THRUST_300001_SM_1000_NS12placeholders2_8E
	.align		8
        /*0140*/ 	.dword	_ZN34_INTERNAL_610b7b6d_4_k_cu_ce3b98c86thrust24THRUST_300001_SM_1000_NS12placeholders2_9E
	.align		8
        /*0148*/ 	.dword	_ZN34_INTERNAL_610b7b6d_4_k_cu_ce3b98c86thrust24THRUST_300001_SM_1000_NS12placeholders3_10E
	.align		8
        /*0150*/ 	.dword	_ZN34_INTERNAL_610b7b6d_4_k_cu_ce3b98c86thrust24THRUST_300001_SM_1000_NS3seqE


//--------------------- .text._ZN3cub18CUB_300001_SM_10006detail11EmptyKernelIvEEvv --------------------------
	.section	.text._ZN3cub18CUB_300001_SM_10006detail11EmptyKernelIvEEvv,"ax",@progbits
	.align	128
        .global         _ZN3cub18CUB_300001_SM_10006detail11EmptyKernelIvEEvv
        .type           _ZN3cub18CUB_300001_SM_10006detail11EmptyKernelIvEEvv,@function
        .size           _ZN3cub18CUB_300001_SM_10006detail11EmptyKernelIvEEvv,(.L_x_21 - _ZN3cub18CUB_300001_SM_10006detail11EmptyKernelIvEEvv)
        .other          _ZN3cub18CUB_300001_SM_10006detail11EmptyKernelIvEEvv,@"STO_CUDA_ENTRY STV_DEFAULT"
_ZN3cub18CUB_300001_SM_10006detail11EmptyKernelIvEEvv:
.text._ZN3cub18CUB_300001_SM_10006detail11EmptyKernelIvEEvv:
[----:B------:R-:W-:Y:S01]  /*0000*/  LDC R1, c[0x0][0x37c] ;  /* 0x0000df00ff017b82 */ /* 0x000fe20000000800 */
[----:B------:R-:W-:Y:S05]  /*0010*/  EXIT ;  /* 0x000000000000794d */ /* 0x000fea0003800000 */
.L_x_0:
[----:B------:R-:W-:-:S00]  /*0020*/  BRA `(.L_x_0) ;  /* 0xfffffffc00fc7947 */ /* 0x000fc0000383ffff */
[----:B------:R-:W-:-:S00]  /*0030*/  NOP ;  /* 0x0000000000007918 */ /* 0x000fc00000000000 */
        /* <DEDUP_REMOVED lines=12> */
.L_x_21:


//--------------------- .text._Z21transformPointsKernelPfS_S_S_i --------------------------
	.section	.text._Z21transformPointsKernelPfS_S_S_i,"ax",@progbits
	.align	128
        .global         _Z21transformPointsKernelPfS_S_S_i
        .type           _Z21transformPointsKernelPfS_S_S_i,@function
        .size           _Z21transformPointsKernelPfS_S_S_i,(.L_x_20 - _Z21transformPointsKernelPfS_S_S_i)
        .other          _Z21transformPointsKernelPfS_S_S_i,@"STO_CUDA_ENTRY STV_DEFAULT"
_Z21transformPointsKernelPfS_S_S_i:
.text._Z21transformPointsKernelPfS_S_S_i:
[----:B------:R-:W-:Y:S01]  /*0000*/  LDC R1, c[0x0][0x37c] ;  /* 0x0000df00ff017b82 */ /* 0x000fe20000000800 */
[----:B------:R-:W0:Y:S07]  /*0010*/  S2R R0, SR_TID.X ;  /* 0x0000000000007919 */ /* 0x000e2e0000002100 */
[----:B------:R-:W0:Y:S01]  /*0020*/  S2UR UR4, SR_CTAID.X ;  /* 0x00000000000479c3 */ /* 0x000e220000002500 */
[----:B------:R-:W1:Y:S07]  /*0030*/  LDCU UR5, c[0x0][0x3a0] ;  /* 0x00007400ff0577ac */ /* 0x000e6e0008000800 */
[----:B------:R-:W0:Y:S02]  /*0040*/  LDC R13, c[0x0][0x360] ;  /* 0x0000d800ff0d7b82 */ /* 0x000e240000000800 */
[----:B0-----:R-:W-:-:S05]  /*0050*/  IMAD R13, R13, UR4, R0 ;  /* 0x000000040d0d7c24 */ /* 0x001fca000f8e0200 */
[----:B-1----:R-:W-:-:S13]  /*0060*/  ISETP.GE.AND P0, PT, R13, UR5, PT ;  /* 0x000000050d007c0c */ /* 0x002fda000bf06270 */
[----:B------:R-:W-:Y:S05]  /*0070*/  @P0 EXIT ;  /* 0x000000000000094d */ /* 0x000fea0003800000 */
[----:B------:R-:W0:Y:S01]  /*0080*/  LDC.64 R6, c[0x0][0x388] ;  /* 0x0000e200ff067b82 */ /* 0x000e220000000a00 */
[----:B------:R-:W1:Y:S07]  /*0090*/  LDCU.64 UR4, c[0x0][0x358] ;  /* 0x00006b00ff0477ac */ /* 0x000e6e0008000a00 */
[----:B------:R-:W2:Y:S08]  /*00a0*/  LDC.64 R8, c[0x0][0x380] ;  /* 0x0000e000ff087b82 */ /* 0x000eb00000000a00 */
[----:B------:R-:W3:Y:S08]  /*00b0*/  LDC.64 R2, c[0x0][0x398] ;  /* 0x0000e600ff027b82 */ /* 0x000ef00000000a00 */
[----:B------:R-:W4:Y:S01]  /*00c0*/  LDC.64 R10, c[0x0][0x390] ;  /* 0x0000e400ff0a7b82 */ /* 0x000f220000000a00 */
[----:B0-----:R-:W-:-:S05]  /*00d0*/  IMAD.WIDE R6, R13, 0x4, R6 ;  /* 0x000000040d067825 */ /* 0x001fca00078e0206 */
[----:B-1----:R-:W5:Y:S01]  /*00e0*/  LDG.E R0, desc[UR4][R6.64] ;  /* 0x0000000406007981 */ /* 0x002f62000c1e1900 */
[----:B--2---:R-:W-:-:S05]  /*00f0*/  IMAD.WIDE R8, R13, 0x4, R8 ;  /* 0x000000040d087825 */ /* 0x004fca00078e0208 */
[----:B------:R-:W2:Y:S04]  /*0100*/  LDG.E R15, desc[UR4][R8.64] ;  /* 0x00000004080f7981 */ /* 0x000ea8000c1e1900 */
[----:B---3--:R-:W5:Y:S04]  /*0110*/  LDG.E R5, desc[UR4][R2.64+0x34] ;  /* 0x0000340402057981 */ /* 0x008f68000c1e1900 */
[----:B------:R-:W2:Y:S01]  /*0120*/  LDG.E R26, desc[UR4][R2.64+0x30] ;  /* 0x00003004021a7981 */ /* 0x000ea2000c1e1900 */
[----:B----4-:R-:W-:-:S03]  /*0130*/  IMAD.WIDE R10, R13, 0x4, R10 ;  /* 0x000000040d0a7825 */ /* 0x010fc600078e020a */
[----:B------:R-:W3:Y:S04]  /*0140*/  LDG.E R27, desc[UR4][R2.64+0x38] ;  /* 0x00003804021b7981 */ /* 0x000ee8000c1e1900 */
[----:B------:R-:W3:Y:S04]  /*0150*/  LDG.E R13, desc[UR4][R10.64] ;  /* 0x000000040a0d7981 */ /* 0x000ee8000c1e1900 */
[----:B------:R-:W4:Y:S04]  /*0160*/  LDG.E R25, desc[UR4][R2.64+0x3c] ;  /* 0x00003c0402197981 */ /* 0x000f28000c1e1900 */
        /* <DEDUP_REMOVED lines=11> */
[----:B------:R0:W4:Y:S01]  /*0220*/  LDG.E R19, desc[UR4][R2.64+0x2c] ;  /* 0x00002c0402137981 */ /* 0x000122000c1e1900 */
[----:B------:R-:W-:Y:S01]  /*0230*/  BSSY.RECONVERGENT B0, `(.L_x_1) ;  /* 0x000001c000007945 */ /* 0x000fe20003800200 */
[----:B-----5:R-:W-:-:S04]  /*0240*/  FMUL R28, R0, R5 ;  /* 0x00000005001c7220 */ /* 0x020fc80000400000 */
[----:B--2---:R-:W-:-:S04]  /*0250*/  FFMA R26, R15, R26, R28 ;  /* 0x0000001a0f1a7223 */ /* 0x004fc8000000001c */
[----:B---3--:R-:W-:-:S04]  /*0260*/  FFMA R26, R13, R27, R26 ;  /* 0x0000001b0d1a7223 */ /* 0x008fc8000000001a */
[----:B----4-:R-:W-:-:S04]  /*0270*/  FADD R5, R26, R25 ;  /* 0x000000191a057221 */ /* 0x010fc80000000000 */
[----:B------:R-:W1:Y:S01]  /*0280*/  MUFU.RCP R26, R5 ;  /* 0x00000005001a7308 */ /* 0x000e620000001000 */
[----:B------:R-:W-:-:S04]  /*0290*/  FMUL R28, R0, R23 ;  /* 0x00000017001c7220 */ /* 0x000fc80000400000 */
[----:B------:R-:W-:-:S04]  /*02a0*/  FFMA R24, R15, R24, R28 ;  /* 0x000000180f187223 */ /* 0x000fc8000000001c */
[----:B------:R-:W-:Y:S01]  /*02b0*/  FFMA R23, R13, R22, R24 ;  /* 0x000000160d177223 */ /* 0x000fe20000000018 */
[C---:B------:R-:W-:Y:S01]  /*02c0*/  FMUL R22, R0.reuse, R17 ;  /* 0x0000001100167220 */ /* 0x040fe20000400000 */
[----:B------:R-:W-:Y:S02]  /*02d0*/  FMUL R21, R0, R21 ;  /* 0x0000001500157220 */ /* 0x000fe40000400000 */
[----:B------:R-:W-:Y:S01]  /*02e0*/  FADD R0, R23, R20 ;  /* 0x0000001417007221 */ /* 0x000fe20000000000 */
[----:B-1----:R-:W-:-:S03]  /*02f0*/  FFMA R25, -R5, R26, 1 ;  /* 0x3f80000005197423 */ /* 0x002fc6000000011a */
[----:B------:R-:W1:Y:S01]  /*0300*/  FCHK P0, R0, R5 ;  /* 0x0000000500007302 */ /* 0x000e620000000000 */
[----:B------:R-:W-:Y:S01]  /*0310*/  FFMA R25, R26, R25, R26 ;  /* 0x000000191a197223 */ /* 0x000fe2000000001a */
[C---:B------:R-:W-:Y:S01]  /*0320*/  FFMA R18, R15.reuse, R18, R22 ;  /* 0x000000120f127223 */ /* 0x040fe20000000016 */
[----:B------:R-:W-:Y:S02]  /*0330*/  FFMA R21, R15, R16, R21 ;  /* 0x000000100f157223 */ /* 0x000fe40000000015 */
[----:B------:R-:W-:Y:S01]  /*0340*/  FFMA R16, R0, R25, RZ ;  /* 0x0000001900107223 */ /* 0x000fe200000000ff */
[----:B0-----:R-:W-:-:S03]  /*0350*/  FFMA R3, R13, R12, R18 ;  /* 0x0000000c0d037223 */ /* 0x001fc60000000012 */
[----:B------:R-:W-:Y:S01]  /*0360*/  FFMA R12, -R5, R16, R0 ;  /* 0x00000010050c7223 */ /* 0x000fe20000000100 */
[----:B------:R-:W-:-:S03]  /*0370*/  FFMA R2, R13, R14, R21 ;  /* 0x0000000e0d027223 */ /* 0x000fc60000000015 */
[----:B------:R-:W-:Y:S01]  /*0380*/  FFMA R25, R25, R12, R16 ;  /* 0x0000000c19197223 */ /* 0x000fe20000000010 */
[----:B------:R-:W-:Y:S01]  /*0390*/  FADD R3, R3, R4 ;  /* 0x0000000403037221 */ /* 0x000fe20000000000 */
[----:B------:R-:W-:Y:S01]  /*03a0*/  FADD R2, R2, R19 ;  /* 0x0000001302027221 */ /* 0x000fe20000000000 */
[----:B-1----:R-:W-:Y:S06]  /*03b0*/  @!P0 BRA `(.L_x_2) ;  /* 0x00000000000c8947 */ /* 0x002fec0003800000 */
[----:B------:R-:W-:-:S07]  /*03c0*/  MOV R4, 0x3e0 ;  /* 0x000003e000047802 */ /* 0x000fce0000000f00 */
[----:B------:R-:W-:Y:S05]  /*03d0*/  CALL.REL.NOINC `($__internal_0_$__cuda_sm3x_div_rn_noftz_f32_slowpath) ;  /* 0x0000000000887944 */ /* 0x000fea0003c00000 */
[----:B------:R-:W-:-:S07]  /*03e0*/  IMAD.MOV.U32 R25, RZ, RZ, R0 ;  /* 0x000000ffff197224 */ /* 0x000fce00078e0000 */
.L_x_2:
[----:B------:R-:W-:Y:S05]  /*03f0*/  BSYNC.RECONVERGENT B0 ;  /* 0x0000000000007941 */ /* 0x000fea0003800200 */
.L_x_1:
[----:B------:R-:W0:Y:S01]  /*0400*/  MUFU.RCP R0, R5 ;  /* 0x0000000500007308 */ /* 0x000e220000001000 */
[----:B------:R1:W-:Y:S01]  /*0410*/  STG.E desc[UR4][R8.64], R25 ;  /* 0x0000001908007986 */ /* 0x0003e2000c101904 */
[----:B------:R-:W-:Y:S06]  /*0420*/  BSSY.RECONVERGENT B0, `(.L_x_3) ;  /* 0x000000c000007945 */ /* 0x000fec0003800200 */
[----:B------:R-:W2:Y:S01]  /*0430*/  FCHK P0, R3, R5 ;  /* 0x0000000503007302 */ /* 0x000ea20000000000 */
[----:B0-----:R-:W-:-:S04]  /*0440*/  FFMA R13, -R5, R0, 1 ;  /* 0x3f800000050d7423 */ /* 0x001fc80000000100 */
[----:B------:R-:W-:-:S04]  /*0450*/  FFMA R15, R0, R13, R0 ;  /* 0x0000000d000f7223 */ /* 0x000fc80000000000 */
[----:B------:R-:W-:-:S04]  /*0460*/  FFMA R0, R3, R15, RZ ;  /* 0x0000000f03007223 */ /* 0x000fc800000000ff */
[----:B------:R-:W-:-:S04]  /*0470*/  FFMA R13, -R5, R0, R3 ;  /* 0x00000000050d7223 */ /* 0x000fc80000000103 */
[----:B------:R-:W-:Y:S01]  /*0480*/  FFMA R13, R15, R13, R0 ;  /* 0x0000000d0f0d7223 */ /* 0x000fe20000000000 */
[----:B-12---:R-:W-:Y:S06]  /*0490*/  @!P0 BRA `(.L_x_4) ;  /* 0x0000000000108947 */ /* 0x006fec0003800000 */
[----:B------:R-:W-:Y:S02]  /*04a0*/  MOV R0, R3 ;  /* 0x0000000300007202 */ /* 0x000fe40000000f00 */
[----:B------:R-:W-:-:S07]  /*04b0*/  MOV R4, 0x4d0 ;  /* 0x000004d000047802 */ /* 0x000fce0000000f00 */
[----:B------:R-:W-:Y:S05]  /*04c0*/  CALL.REL.NOINC `($__internal_0_$__cuda_sm3x_div_rn_noftz_f32_slowpath) ;  /* 0x00000000004c7944 */ /* 0x000fea0003c00000 */
[----:B------:R-:W-:-:S07]  /*04d0*/  IMAD.MOV.U32 R13, RZ, RZ, R0 ;  /* 0x000000ffff0d7224 */ /* 0x000fce00078e0000 */
.L_x_4:
[----:B------:R-:W-:Y:S05]  /*04e0*/  BSYNC.RECONVERGENT B0 ;  /* 0x0000000000007941 */ /* 0x000fea0003800200 */
.L_x_3:
        /* <DEDUP_REMOVED lines=14> */
.L_x_6:
[----:B------:R-:W-:Y:S05]  /*05d0*/  BSYNC.RECONVERGENT B0 ;  /* 0x0000000000007941 */ /* 0x000fea0003800200 */
.L_x_5:
[----:B------:R-:W-:Y:S01]  /*05e0*/  STG.E desc[UR4][R10.64], R3 ;  /* 0x000000030a007986 */ /* 0x000fe2000c101904 */
[----:B------:R-:W-:Y:S05]  /*05f0*/  EXIT ;  /* 0x000000000000794d */ /* 0x000fea0003800000 */
        .weak           $__internal_0_$__cuda_sm3x_div_rn_noftz_f32_slowpath
        .type           $__internal_0_$__cuda_sm3x_div_rn_noftz_f32_slowpath,@function
        .size           $__internal_0_$__cuda_sm3x_div_rn_noftz_f32_slowpath,(.L_x_20 - $__internal_0_$__cuda_sm3x_div_rn_noftz_f32_slowpath)
$__internal_0_$__cuda_sm3x_div_rn_noftz_f32_slowpath:
[----:B------:R-:W-:Y:S01]  /*0600*/  SHF.R.U32.HI R13, RZ, 0x17, R5 ;  /* 0x00000017ff0d7819 */ /* 0x000fe20000011605 */
[----:B------:R-:W-:Y:S01]  /*0610*/  BSSY.RECONVERGENT B1, `(.L_x_7) ;  /* 0x0000063000017945 */ /* 0x000fe20003800200 */
[----:B------:R-:W-:Y:S02]  /*0620*/  SHF.R.U32.HI R12, RZ, 0x17, R0 ;  /* 0x00000017ff0c7819 */ /* 0x000fe40000011600 */
[----:B------:R-:W-:Y:S02]  /*0630*/  LOP3.LUT R13, R13, 0xff, RZ, 0xc0, !PT ;  /* 0x000000ff0d0d7812 */ /* 0x000fe400078ec0ff */
[----:B------:R-:W-:Y:S02]  /*0640*/  LOP3.LUT R18, R12, 0xff, RZ, 0xc0, !PT ;  /* 0x000000ff0c127812 */ /* 0x000fe400078ec0ff */
[----:B------:R-:W-:Y:S02]  /*0650*/  IADD3 R16, PT, PT, R13, -0x1, RZ ;  /* 0xffffffff0d107810 */ /* 0x000fe40007ffe0ff */
[----:B------:R-:W-:Y:S01]  /*0660*/  MOV R15, R5 ;  /* 0x00000005000f7202 */ /* 0x000fe20000000f00 */
[----:B------:R-:W-:Y:S01]  /*0670*/  VIADD R14, R18, 0xffffffff ;  /* 0xffffffff120e7836 */ /* 0x000fe20000000000 */
[----:B------:R-:W-:-:S04]  /*0680*/  ISETP.GT.U32.AND P0, PT, R16, 0xfd, PT ;  /* 0x000000fd1000780c */ /* 0x000fc80003f04070 */
[----:B------:R-:W-:-:S13]  /*0690*/  ISETP.GT.U32.OR P0, PT, R14, 0xfd, P0 ;  /* 0x000000fd0e00780c */ /* 0x000fda0000704470 */
[----:B------:R-:W-:Y:S01]  /*06a0*/  @!P0 IMAD.MOV.U32 R12, RZ, RZ, RZ ;  /* 0x000000ffff0c8224 */ /* 0x000fe200078e00ff */
[----:B------:R-:W-:Y:S06]  /*06b0*/  @!P0 BRA `(.L_x_8) ;  /* 0x00000000005c8947 */ /* 0x000fec0003800000 */
[----:B------:R-:W-:Y:S02]  /*06c0*/  FSETP.GTU.FTZ.AND P0, PT, |R0|, +INF , PT ;  /* 0x7f8000000000780b */ /* 0x000fe40003f1c200 */
[----:B------:R-:W-:-:S04]  /*06d0*/  FSETP.GTU.FTZ.AND P1, PT, |R5|, +INF , PT ;  /* 0x7f8000000500780b */ /* 0x000fc80003f3c200 */
[----:B------:R-:W-:-:S13]  /*06e0*/  PLOP3.LUT P0, PT, P0, P1, PT, 0xf8, 0x8f ;  /* 0x00000000008f781c */ /* 0x000fda0000703f70 */
[----:B------:R-:W-:Y:S05]  /*06f0*/  @P0 BRA `(.L_x_9) ;  /* 0x00000004004c0947 */ /* 0x000fea0003800000 */
[----:B------:R-:W-:-:S13]  /*0700*/  LOP3.LUT P0, RZ, R15, 0x7fffffff, R0, 0xc8, !PT ;  /* 0x7fffffff0fff7812 */ /* 0x000fda000780c800 */
[----:B------:R-:W-:Y:S05]  /*0710*/  @!P0 BRA `(.L_x_10) ;  /* 0x00000004003c8947 */ /* 0x000fea0003800000 */
[C---:B------:R-:W-:Y:S02]  /*0720*/  FSETP.NEU.FTZ.AND P2, PT, |R0|.reuse, +INF , PT ;  /* 0x7f8000000000780b */ /* 0x040fe40003f5d200 */
[----:B------:R-:W-:Y:S02]  /*0730*/  FSETP.NEU.FTZ.AND P1, PT, |R5|, +INF , PT ;  /* 0x7f8000000500780b */ /* 0x000fe40003f3d200 */
[----:B------:R-:W-:-:S11]  /*0740*/  FSETP.NEU.FTZ.AND P0, PT, |R0|, +INF , PT ;  /* 0x7f8000000000780b */ /* 0x000fd60003f1d200 */
[----:B------:R-:W-:Y:S05]  /*0750*/  @!P1 BRA !P2, `(.L_x_10) ;  /* 0x00000004002c9947 */ /* 0x000fea0005000000 */
[----:B------:R-:W-:-:S04]  /*0760*/  LOP3.LUT P2, RZ, R0, 0x7fffffff, RZ, 0xc0, !PT ;  /* 0x7fffffff00ff7812 */ /* 0x000fc8000784c0ff */
[----:B------:R-:W-:-:S13]  /*0770*/  PLOP3.LUT P1, PT, P1, P2, PT, 0x2f, 0xf2 ;  /* 0x0000000000f2781c */ /* 0x000fda0000f24577 */
[----:B------:R-:W-:Y:S05]  /*0780*/  @P1 BRA `(.L_x_11) ;  /* 0x0000000400181947 */ /* 0x000fea0003800000 */
[----:B------:R-:W-:-:S04]  /*0790*/  LOP3.LUT P1, RZ, R15, 0x7fffffff, RZ, 0xc0, !PT ;  /* 0x7fffffff0fff7812 */ /* 0x000fc8000782c0ff */
[----:B------:R-:W-:-:S13]  /*07a0*/  PLOP3.LUT P0, PT, P0, P1, PT, 0x2f, 0xf2 ;  /* 0x0000000000f2781c */ /* 0x000fda0000702577 */
[----:B------:R-:W-:Y:S05]  /*07b0*/  @P0 BRA `(.L_x_12) ;  /* 0x0000000400000947 */ /* 0x000fea0003800000 */
[----:B------:R-:W-:Y:S02]  /*07c0*/  ISETP.GE.AND P0, PT, R14, RZ, PT ;  /* 0x000000ff0e00720c */ /* 0x000fe40003f06270 */
[----:B------:R-:W-:-:S11]  /*07d0*/  ISETP.GE.AND P1, PT, R16, RZ, PT ;  /* 0x000000ff1000720c */ /* 0x000fd60003f26270 */
[----:B------:R-:W-:Y:S01]  /*07e0*/  @P0 MOV R12, RZ ;  /* 0x000000ff000c0202 */ /* 0x000fe20000000f00 */
[----:B------:R-:W-:Y:S02]  /*07f0*/  @!P0 IMAD.MOV.U32 R12, RZ, RZ, -0x40 ;  /* 0xffffffc0ff0c8424 */ /* 0x000fe400078e00ff */
[----:B------:R-:W-:Y:S01]  /*0800*/  @!P0 FFMA R0, R0, 1.84467440737095516160e+19, RZ ;  /* 0x5f80000000008823 */ /* 0x000fe200000000ff */
[----:B------:R-:W-:Y:S02]  /*0810*/  @!P1 FFMA R15, R5, 1.84467440737095516160e+19, RZ ;  /* 0x5f800000050f9823 */ /* 0x000fe400000000ff */
[----:B------:R-:W-:-:S07]  /*0820*/  @!P1 IADD3 R12, PT, PT, R12, 0x40, RZ ;  /* 0x000000400c0c9810 */ /* 0x000fce0007ffe0ff */
.L_x_8:
[----:B------:R-:W-:Y:S01]  /*0830*/  LEA R14, R13, 0xc0800000, 0x17 ;  /* 0xc08000000d0e7811 */ /* 0x000fe200078eb8ff */
[----:B------:R-:W-:Y:S04]  /*0840*/  BSSY.RECONVERGENT B2, `(.L_x_13) ;  /* 0x0000036000027945 */ /* 0x000fe80003800200 */
[----:B------:R-:W-:Y:S01]  /*0850*/  IMAD.IADD R16, R15, 0x1, -R14 ;  /* 0x000000010f107824 */ /* 0x000fe200078e0a0e */
[----:B------:R-:W-:-:S03]  /*0860*/  IADD3 R14, PT, PT, R18, -0x7f, RZ ;  /* 0xffffff81120e7810 */ /* 0x000fc60007ffe0ff */
[----:B------:R-:W0:Y:S01]  /*0870*/  MUFU.RCP R15, R16 ;  /* 0x00000010000f7308 */ /* 0x000e220000001000 */
[----:B------:R-:W-:Y:S01]  /*0880*/  FADD.FTZ R17, -R16, -RZ ;  /* 0x800000ff10117221 */ /* 0x000fe20000010100 */
[----:B------:R-:W-:-:S03]  /*0890*/  IMAD R0, R14, -0x800000, R0 ;  /* 0xff8000000e007824 */ /* 0x000fc600078e0200 */
[----:B0-----:R-:W-:-:S04]  /*08a0*/  FFMA R18, R15, R17, 1 ;  /* 0x3f8000000f127423 */ /* 0x001fc80000000011 */
[----:B------:R-:W-:-:S04]  /*08b0*/  FFMA R15, R15, R18, R15 ;  /* 0x000000120f0f7223 */ /* 0x000fc8000000000f */
[----:B------:R-:W-:-:S04]  /*08c0*/  FFMA R18, R0, R15, RZ ;  /* 0x0000000f00127223 */ /* 0x000fc800000000ff */
[----:B------:R-:W-:-:S04]  /*08d0*/  FFMA R19, R17, R18, R0 ;  /* 0x0000001211137223 */ /* 0x000fc80000000000 */
[----:B------:R-:W-:-:S04]  /*08e0*/  FFMA R18, R15, R19, R18 ;  /* 0x000000130f127223 */ /* 0x000fc80000000012 */
[----:B------:R-:W-:Y:S01]  /*08f0*/  FFMA R19, R17, R18, R0 ;  /* 0x0000001211137223 */ /* 0x000fe20000000000 */
[----:B------:R-:W-:-:S03]  /*0900*/  IADD3 R17, PT, PT, R14, 0x7f, -R13 ;  /* 0x0000007f0e117810 */ /* 0x000fc60007ffe80d */
[----:B------:R-:W-:Y:S02]  /*0910*/  FFMA R0, R15, R19, R18 ;  /* 0x000000130f007223 */ /* 0x000fe40000000012 */
[----:B------:R-:W-:-:S03]  /*0920*/  IMAD.IADD R17, R17, 0x1, R12 ;  /* 0x0000000111117824 */ /* 0x000fc600078e020c */
[----:B------:R-:W-:-:S04]  /*0930*/  SHF.R.U32.HI R13, RZ, 0x17, R0 ;  /* 0x00000017ff0d7819 */ /* 0x000fc80000011600 */
[----:B------:R-:W-:-:S04]  /*0940*/  LOP3.LUT R13, R13, 0xff, RZ, 0xc0, !PT ;  /* 0x000000ff0d0d7812 */ /* 0x000fc800078ec0ff */
[----:B------:R-:W-:-:S05]  /*0950*/  IADD3 R16, PT, PT, R13, R17, RZ ;  /* 0x000000110d107210 */ /* 0x000fca0007ffe0ff */
[----:B------:R-:W-:-:S05]  /*0960*/  VIADD R12, R16, 0xffffffff ;  /* 0xffffffff100c7836 */ /* 0x000fca0000000000 */
[----:B------:R-:W-:-:S13]  /*0970*/  ISETP.GE.U32.AND P0, PT, R12, 0xfe, PT ;  /* 0x000000fe0c00780c */ /* 0x000fda0003f06070 */
[----:B------:R-:W-:Y:S05]  /*0980*/  @!P0 BRA `(.L_x_14) ;  /* 0x0000000000808947 */ /* 0x000fea0003800000 */
[----:B------:R-:W-:-:S13]  /*0990*/  ISETP.GT.AND P0, PT, R16, 0xfe, PT ;  /* 0x000000fe1000780c */ /* 0x000fda0003f04270 */
[----:B------:R-:W-:Y:S05]  /*09a0*/  @P0 BRA `(.L_x_15) ;  /* 0x00000000006c0947 */ /* 0x000fea0003800000 */
[----:B------:R-:W-:-:S13]  /*09b0*/  ISETP.GE.AND P0, PT, R16, 0x1, PT ;  /* 0x000000011000780c */ /* 0x000fda0003f06270 */
[----:B------:R-:W-:Y:S05]  /*09c0*/  @P0 BRA `(.L_x_16) ;  /* 0x0000000000740947 */ /* 0x000fea0003800000 */
[----:B------:R-:W-:Y:S02]  /*09d0*/  ISETP.GE.AND P0, PT, R16, -0x18, PT ;  /* 0xffffffe81000780c */ /* 0x000fe40003f06270 */
[----:B------:R-:W-:-:S11]  /*09e0*/  LOP3.LUT R0, R0, 0x80000000, RZ, 0xc0, !PT ;  /* 0x8000000000007812 */ /* 0x000fd600078ec0ff */
[----:B------:R-:W-:Y:S05]  /*09f0*/  @!P0 BRA `(.L_x_16) ;  /* 0x0000000000688947 */ /* 0x000fea0003800000 */
[CCC-:B------:R-:W-:Y:S01]  /*0a00*/  FFMA.RZ R12, R15.reuse, R19.reuse, R18.reuse ;  /* 0x000000130f0c7223 */ /* 0x1c0fe2000000c012 */
[C---:B------:R-:W-:Y:S02]  /*0a10*/  IADD3 R14, PT, PT, R16.reuse, 0x20, RZ ;  /* 0x00000020100e7810 */ /* 0x040fe40007ffe0ff */
[----:B------:R-:W-:Y:S02]  /*0a20*/  ISETP.NE.AND P2, PT, R16, RZ, PT ;  /* 0x000000ff1000720c */ /* 0x000fe40003f45270 */
[----:B------:R-:W-:Y:S01]  /*0a30*/  LOP3.LUT R13, R12, 0x7fffff, RZ, 0xc0, !PT ;  /* 0x007fffff0c0d7812 */ /* 0x000fe200078ec0ff */
[CCC-:B------:R-:W-:Y:S01]  /*0a40*/  FFMA.RP R12, R15.reuse, R19.reuse, R18.reuse ;  /* 0x000000130f0c7223 */ /* 0x1c0fe20000008012 */
[----:B------:R-:W-:Y:S01]  /*0a50*/  FFMA.RM R15, R15, R19, R18 ;  /* 0x000000130f0f7223 */ /* 0x000fe20000004012 */
[----:B------:R-:W-:Y:S01]  /*0a60*/  ISETP.NE.AND P1, PT, R16, RZ, PT ;  /* 0x000000ff1000720c */ /* 0x000fe20003f25270 */
[----:B------:R-:W-:Y:S01]  /*0a70*/  IMAD.MOV R16, RZ, RZ, -R16 ;  /* 0x000000ffff107224 */ /* 0x000fe200078e0a10 */
[----:B------:R-:W-:-:S02]  /*0a80*/  LOP3.LUT R13, R13, 0x800000, RZ, 0xfc, !PT ;  /* 0x008000000d0d7812 */ /* 0x000fc400078efcff */
[----:B------:R-:W-:Y:S02]  /*0a90*/  FSETP.NEU.FTZ.AND P0, PT, R12, R15, PT ;  /* 0x0000000f0c00720b */ /* 0x000fe40003f1d000 */
[----:B------:R-:W-:Y:S02]  /*0aa0*/  SHF.L.U32 R14, R13, R14, RZ ;  /* 0x0000000e0d0e7219 */ /* 0x000fe400000006ff */
[----:B------:R-:W-:Y:S02]  /*0ab0*/  SEL R12, R16, RZ, P2 ;  /* 0x000000ff100c7207 */ /* 0x000fe40001000000 */
[----:B------:R-:W-:Y:S02]  /*0ac0*/  ISETP.NE.AND P1, PT, R14, RZ, P1 ;  /* 0x000000ff0e00720c */ /* 0x000fe40000f25270 */
[----:B------:R-:W-:Y:S02]  /*0ad0*/  SHF.R.U32.HI R12, RZ, R12, R13 ;  /* 0x0000000cff0c7219 */ /* 0x000fe4000001160d */
[----:B------:R-:W-:-:S02]  /*0ae0*/  PLOP3.LUT P0, PT, P0, P1, PT, 0xf8, 0x8f ;  /* 0x00000000008f781c */ /* 0x000fc40000703f70 */
[----:B------:R-:W-:Y:S02]  /*0af0*/  SHF.R.U32.HI R14, RZ, 0x1, R12 ;  /* 0x00000001ff0e7819 */ /* 0x000fe4000001160c */
[----:B------:R-:W-:-:S04]  /*0b00*/  SEL R13, RZ, 0x1, !P0 ;  /* 0x00000001ff0d7807 */ /* 0x000fc80004000000 */
[----:B------:R-:W-:-:S04]  /*0b10*/  LOP3.LUT R13, R13, 0x1, R14, 0xf8, !PT ;  /* 0x000000010d0d7812 */ /* 0x000fc800078ef80e */
[----:B------:R-:W-:-:S04]  /*0b20*/  LOP3.LUT R13, R13, R12, RZ, 0xc0, !PT ;  /* 0x0000000c0d0d7212 */ /* 0x000fc800078ec0ff */
[----:B------:R-:W-:-:S04]  /*0b30*/  IADD3 R13, PT, PT, R14, R13, RZ ;  /* 0x0000000d0e0d7210 */ /* 0x000fc80007ffe0ff */
[----:B------:R-:W-:Y:S01]  /*0b40*/  LOP3.LUT R0, R13, R0, RZ, 0xfc, !PT ;  /* 0x000000000d007212 */ /* 0x000fe200078efcff */
[----:B------:R-:W-:Y:S06]  /*0b50*/  BRA `(.L_x_16) ;  /* 0x0000000000107947 */ /* 0x000fec0003800000 */
.L_x_15:
[----:B------:R-:W-:-:S04]  /*0b60*/  LOP3.LUT R0, R0, 0x80000000, RZ, 0xc0, !PT ;  /* 0x8000000000007812 */ /* 0x000fc800078ec0ff */
[----:B------:R-:W-:Y:S01]  /*0b70*/  LOP3.LUT R0, R0, 0x7f800000, RZ, 0xfc, !PT ;  /* 0x7f80000000007812 */ /* 0x000fe200078efcff */
[----:B------:R-:W-:Y:S06]  /*0b80*/  BRA `(.L_x_16) ;  /* 0x0000000000047947 */ /* 0x000fec0003800000 */
.L_x_14:
[----:B------:R-:W-:-:S07]  /*0b90*/  IMAD R0, R17, 0x800000, R0 ;  /* 0x0080000011007824 */ /* 0x000fce00078e0200 */
.L_x_16:
[----:B------:R-:W-:Y:S05]  /*0ba0*/  BSYNC.RECONVERGENT B2 ;  /* 0x0000000000027941 */ /* 0x000fea0003800200 */
.L_x_13:
[----:B------:R-:W-:Y:S05]  /*0bb0*/  BRA `(.L_x_17) ;  /* 0x0000000000207947 */ /* 0x000fea0003800000 */
.L_x_12:
[----:B------:R-:W-:-:S04]  /*0bc0*/  LOP3.LUT R0, R15, 0x80000000, R0, 0x48, !PT ;  /* 0x800000000f007812 */ /* 0x000fc800078e4800 */
[----:B------:R-:W-:Y:S01]  /*0bd0*/  LOP3.LUT R0, R0, 0x7f800000, RZ, 0xfc, !PT ;  /* 0x7f80000000007812 */ /* 0x000fe200078efcff */
[----:B------:R-:W-:Y:S06]  /*0be0*/  BRA `(.L_x_17) ;  /* 0x0000000000147947 */ /* 0x000fec0003800000 */
.L_x_11:
[----:B------:R-:W-:Y:S01]  /*0bf0*/  LOP3.LUT R0, R15, 0x80000000, R0, 0x48, !PT ;  /* 0x800000000f007812 */ /* 0x000fe200078e4800 */
[----:B------:R-:W-:Y:S06]  /*0c00*/  BRA `(.L_x_17) ;  /* 0x00000000000c7947 */ /* 0x000fec0003800000 */
.L_x_10:
[----:B------:R-:W0:Y:S01]  /*0c10*/  MUFU.RSQ R0, -QNAN ;  /* 0xffc0000000007908 */ /* 0x000e220000001400 */
[----:B------:R-:W-:Y:S05]  /*0c20*/  BRA `(.L_x_17) ;  /* 0x0000000000047947 */ /* 0x000fea0003800000 */
.L_x_9:
[----:B------:R-:W-:-:S07]  /*0c30*/  FADD.FTZ R0, R0, R5 ;  /* 0x0000000500007221 */ /* 0x000fce0000010000 */
.L_x_17:
[----:B------:R-:W-:Y:S05]  /*0c40*/  BSYNC.RECONVERGENT B1 ;  /* 0x0000000000017941 */ /* 0x000fea0003800200 */
.L_x_7:
[----:B------:R-:W-:Y:S01]  /*0c50*/  MOV R12, R4 ;  /* 0x00000004000c7202 */ /* 0x000fe20000000f00 */
[----:B------:R-:W-:-:S04]  /*0c60*/  IMAD.MOV.U32 R13, RZ, RZ, 0x0 ;  /* 0x00000000ff0d7424 */ /* 0x000fc800078e00ff */
[----:B0-----:R-:W-:Y:S05]  /*0c70*/  RET.REL.NODEC R12 `(_Z21transformPointsKernelPfS_S_S_i) ;  /* 0xfffffff00ce07950 */ /* 0x001fea0003c3ffff */
.L_x_18:
        /* <DEDUP_REMOVED lines=16> */
.L_x_20:


//--------------------- .text._Z18rotatePointsKernelPfS_S_ffi --------------------------
	.section	.text._Z18rotatePointsKernelPfS_S_ffi,"ax",@progbits
	.align	128
        .global         _Z18rotatePointsKernelPfS_S_ffi
        .type           _Z18rotatePointsKernelPfS_S_ffi,@function
        .size           _Z18rotatePointsKernelPfS_S_ffi,(.L_x_23 - _Z18rotatePointsKernelPfS_S_ffi)
        .other          _Z18rotatePointsKernelPfS_S_ffi,@"STO_CUDA_ENTRY STV_DEFAULT"
_Z18rotatePointsKernelPfS_S_ffi:
.text._Z18rotatePointsKernelPfS_S_ffi:
        /* <DEDUP_REMOVED lines=9> */
[----:B------:R-:W1:Y:S01]  /*0090*/  LDCU.64 UR4, c[0x0][0x358] ;  /* 0x00006b00ff0477ac */ /* 0x000e620008000a00 */
[----:B------:R-:W2:Y:S06]  /*00a0*/  LDCU.64 UR6, c[0x0][0x398] ;  /* 0x00007300ff0677ac */ /* 0x000eac0008000a00 */
[----:B------:R-:W3:Y:S01]  /*00b0*/  LDC.64 R2, c[0x0][0x380] ;  /* 0x0000e000ff027b82 */ /* 0x000ee20000000a00 */
[----:B0-----:R-:W-:-:S05]  /*00c0*/  IMAD.WIDE R4, R7, 0x4, R4 ;  /* 0x0000000407047825 */ /* 0x001fca00078e0204 */
[----:B-1----:R-:W2:Y:S01]  /*00d0*/  LDG.E R6, desc[UR4][R4.64] ;  /* 0x0000000404067981 */ /* 0x002ea2000c1e1900 */
[----:B---3--:R-:W-:-:S05]  /*00e0*/  IMAD.WIDE R2, R7, 0x4, R2 ;  /* 0x0000000407027825 */ /* 0x008fca00078e0202 */
[----:B------:R-:W3:Y:S01]  /*00f0*/  LDG.E R0, desc[UR4][R2.64] ;  /* 0x0000000402007981 */ /* 0x000ee2000c1e1900 */
[C---:B--2---:R-:W-:Y:S01]  /*0100*/  FMUL R7, R6.reuse, UR7 ;  /* 0x0000000706077c20 */ /* 0x044fe20008400000 */
[----:B------:R-:W-:-:S03]  /*0110*/  FMUL R9, R6, UR6 ;  /* 0x0000000606097c20 */ /* 0x000fc60008400000 */
[C---:B---3--:R-:W-:Y:S01]  /*0120*/  FFMA R7, R0.reuse, UR6, -R7 ;  /* 0x0000000600077c23 */ /* 0x048fe20008000807 */
[----:B------:R-:W-:-:S04]  /*0130*/  FFMA R9, R0, UR7, R9 ;  /* 0x0000000700097c23 */ /* 0x000fc80008000009 */
[----:B------:R-:W-:Y:S04]  /*0140*/  STG.E desc[UR4][R2.64], R7 ;  /* 0x0000000702007986 */ /* 0x000fe8000c101904 */
[----:B------:R-:W-:Y:S01]  /*0150*/  STG.E desc[UR4][R4.64], R9 ;  /* 0x0000000904007986 */ /* 0x000fe2000c101904 */
[----:B------:R-:W-:Y:S05]  /*0160*/  EXIT ;  /* 0x000000000000794d */ /* 0x000fea0003800000 */
.L_x_19:
        /* <DEDUP_REMOVED lines=9> */
.L_x_23:


//--------------------- .nv.shared.reserved.0     --------------------------
	.section	.nv.shared.reserved.0,"aw",@nobits
	.weak		__nv_reservedSMEM_offset_0_alias
	.size		__nv_reservedSMEM_offset_0_alias, 0, 64
	.other		__nv_reservedSMEM_offset_0_alias,@"STO_CUDA_RESERVED_SHARED STV_DEFAULT"
__nv_reservedSMEM_offset_0_alias:
	.zero		0
	.zero		64


//--------------------- .nv.global                --------------------------
	.section	.nv.global,"aw",@nobits
.nv.global:
	.type		_ZN34_INTERNAL_610b7b6d_4_k_cu_ce3b98c86thrust24THRUST_300001_SM_1000_NS3seqE,@object
	.size		_ZN34_INTERNAL_610b7b6d_4_k_cu_ce3b98c86thrust24THRUST_300001_SM_1000_NS3seqE,(_ZN34_INTERNAL_610b7b6d_4_k_cu_ce3b98c84cuda3std3__48in_placeE - _ZN34_INTERNAL_610b7b6d_4_k_cu_ce3b98c86thrust24THRUST_300001_SM_1000_NS3seqE)
_ZN34_INTERNAL_610b7b6d_4_k_cu_ce3b98c86thrust24THRUST_300001_SM_1000_NS3seqE:
	.zero		1
	.type		_ZN34_INTERNAL_610b7b6d_4_k_cu_ce3b98c84cuda3std3__48in_placeE,@object
	.size		_ZN34_INTERNAL_610b7b6d_4_k_cu_ce3b98c84cuda3std3__48in_placeE,(_ZN34_INTERNAL_610b7b6d_4_k_cu_ce3b98c84cuda3std6ranges3__45__cpo4sizeE - _ZN34_INTERNAL_610b7b6d_4_k_cu_ce3b98c84cuda3std3__48in_placeE)
_ZN34_INTERNAL_610b7b6d_4_k_cu_ce3b98c84cuda3std3__48in_placeE:
	.zero		1
	.type		_ZN34_INTERNAL_610b7b6d_4_k_cu_ce3b98c84cuda3std6ranges3__45__cpo4sizeE,@object
	.size		_ZN34_INTERNAL_610b7b6d_4_k_cu_ce3b98c84cuda3std6ranges3__45__cpo4sizeE,(_ZN34_INTERNAL_610b7b6d_4_k_cu_ce3b98c86thrust24THRUST_300001_SM_1000_NS12placeholders2_3E - _ZN34_INTERNAL_610b7b6d_4_k_cu_ce3b98c84cuda3std6ranges3__45__cpo4sizeE)
_ZN34_INTERNAL_610b7b6d_4_k_cu_ce3b98c84cuda3std6ranges3__45__cpo4sizeE:
	.zero		1
	.type		_ZN34_INTERNAL_610b7b6d_4_k_cu_ce3b98c86thrust24THRUST_300001_SM_1000_NS12placeholders2_3E,@object
	.size		_ZN34_INTERNAL_610b7b6d_4_k_cu_ce3b98c86thrust24THRUST_300001_SM_1000_NS12placeholders2_3E,(_ZN34_INTERNAL_610b7b6d_4_k_cu_ce3b98c84cuda3std3__45__cpo6cbeginE - _ZN34_INTERNAL_610b7b6d_4_k_cu_ce3b98c86thrust24THRUST_300001_SM_1000_NS12placeholders2_3E)
_ZN34_INTERNAL_610b7b6d_4_k_cu_ce3b98c86thrust24THRUST_300001_SM_1000_NS12placeholders2_3E:
	.zero		1
	.type		_ZN34_INTERNAL_610b7b6d_4_k_cu_ce3b98c84cuda3std3__45__cpo6cbeginE,@object
	.size		_ZN34_INTERNAL_610b7b6d_4_k_cu_ce3b98c84cuda3std3__45__cpo6cbeginE,(_ZN34_INTERNAL_610b7b6d_4_k_cu_ce3b98c84cuda3std6ranges3__45__cpo6cbeginE - _ZN34_INTERNAL_610b7b6d_4_k_cu_ce3b98c84cuda3std3__45__cpo6cbeginE)
_ZN34_INTERNAL_610b7b6d_4_k_cu_ce3b98c84cuda3std3__45__cpo6cbeginE:
	.zero		1
	.type		_ZN34_INTERNAL_610b7b6d_4_k_cu_ce3b98c84cuda3std6ranges3__45__cpo6cbeginE,@object
	.size		_ZN34_INTERNAL_610b7b6d_4_k_cu_ce3b98c84cuda3std6ranges3__45__cpo6cbeginE,(_ZN34_INTERNAL_610b7b6d_4_k_cu_ce3b98c86thrust24THRUST_300001_SM_1000_NS12placeholders2_7E - _ZN34_INTERNAL_610b7b6d_4_k_cu_ce3b98c84cuda3std6ranges3__45__cpo6cbeginE)
_ZN34_INTERNAL_610b7b6d_4_k_cu_ce3b98c84cuda3std6ranges3__45__cpo6cbeginE:
	.zero		1
	.type		_ZN34_INTERNAL_610b7b6d_4_k_cu_ce3b98c86thrust24THRUST_300001_SM_1000_NS12placeholders2_7E,@object
	.size		_ZN34_INTERNAL_610b7b6d_4_k_cu_ce3b98c86thrust24THRUST_300001_SM_1000_NS12placeholders2_7E,(_ZN34_INTERNAL_610b7b6d_4_k_cu_ce3b98c84cuda3std3__45__cpo7crbeginE - _ZN34_INTERNAL_610b7b6d_4_k_cu_ce3b98c86thrust24THRUST_300001_SM_1000_NS12placeholders2_7E)
_ZN34_INTERNAL_610b7b6d_4_k_cu_ce3b98c86thrust24THRUST_300001_SM_1000_NS12placeholders2_7E:
	.zero		1
	.type		_ZN34_INTERNAL_610b7b6d_4_k_cu_ce3b98c84cuda3std3__45__cpo7crbeginE,@object
	.size		_ZN34_INTERNAL_610b7b6d_4_k_cu_ce3b98c84cuda3std3__45__cpo7crbeginE,(_ZN34_INTERNAL_610b7b6d_4_k_cu_ce3b98c84cuda3std6ranges3__45__cpo4nextE - _ZN34_INTERNAL_610b7b6d_4_k_cu_ce3b98c84cuda3std3__45__cpo7crbeginE)
_ZN34_INTERNAL_610b7b6d_4_k_cu_ce3b98c84cuda3std3__45__cpo7crbeginE:
	.zero		1
	.type		_ZN34_INTERNAL_610b7b6d_4_k_cu_ce3b98c84cuda3std6ranges3__45__cpo4nextE,@object
	.size		_ZN34_INTERNAL_610b7b6d_4_k_cu_ce3b98c84cuda3std6ranges3__45__cpo4nextE,(_ZN34_INTERNAL_610b7b6d_4_k_cu_ce3b98c84cuda3std6ranges3__45__cpo4swapE - _ZN34_INTERNAL_610b7b6d_4_k_cu_ce3b98c84cuda3std6ranges3__45__cpo4nextE)
_ZN34_INTERNAL_610b7b6d_4_k_cu_ce3b98c84cuda3std6ranges3__45__cpo4nextE:
	.zero		1
	.type		_ZN34_INTERNAL_610b7b6d_4_k_cu_ce3b98c84cuda3std6ranges3__45__cpo4swapE,@object
	.size		_ZN34_INTERNAL_610b7b6d_4_k_cu_ce3b98c84cuda3std6ranges3__45__cpo4swapE,(_ZN34_INTERNAL_610b7b6d_4_k_cu_ce3b98c86thrust24THRUST_300001_SM_1000_NS8cuda_cub10par_nosyncE - _ZN34_INTERNAL_610b7b6d_4_k_cu_ce3b98c84cuda3std6ranges3__45__cpo4swapE)
_ZN34_INTERNAL_610b7b6d_4_k_cu_ce3b98c84cuda3std6ranges3__45__cpo4swapE:
	.zero		1
	.type		_ZN34_INTERNAL_610b7b6d_4_k_cu_ce3b98c86thrust24THRUST_300001_SM_1000_NS8cuda_cub10par_nosyncE,@object
	.size		_ZN34_INTERNAL_610b7b6d_4_k_cu_ce3b98c86thrust24THRUST_300001_SM_1000_NS8cuda_cub10par_nosyncE,(_ZN34_INTERNAL_610b7b6d_4_k_cu_ce3b98c86thrust24THRUST_300001_SM_1000_NS12placeholders2_9E - _ZN34_INTERNAL_610b7b6d_4_k_cu_ce3b98c86thrust24THRUST_300001_SM_1000_NS8cuda_cub10par_nosyncE)
_ZN34_INTERNAL_610b7b6d_4_k_cu_ce3b98c86thrust24THRUST_300001_SM_1000_NS8cuda_cub10par_nosyncE:
	.zero		1
	.type		_ZN34_INTERNAL_610b7b6d_4_k_cu_ce3b98c86thrust24THRUST_300001_SM_1000_NS12placeholders2_9E,@object
	.size		_ZN34_INTERNAL_610b7b6d_4_k_cu_ce3b98c86thrust24THRUST_300001_SM_1000_NS12placeholders2_9E,(_ZN34_INTERNAL_610b7b6d_4_k_cu_ce3b98c84cuda3std3__436_GLOBAL__N__610b7b6d_4_k_cu_ce3b98c86ignoreE - _ZN34_INTERNAL_610b7b6d_4_k_cu_ce3b98c86thrust24THRUST_300001_SM_1000_NS12placeholders2_9E)
_ZN34_INTERNAL_610b7b6d_4_k_cu_ce3b98c86thrust24THRUST_300001_SM_1000_NS12placeholders2_9E:
	.zero		1
	.type		_ZN34_INTERNAL_610b7b6d_4_k_cu_ce3b98c84cuda3std3__436_GLOBAL__N__610b7b6d_4_k_cu_ce3b98c86ignoreE,@object
	.size		_ZN34_INTERNAL_610b7b6d_4_k_cu_ce3b98c84cuda3std3__436_GLOBAL__N__610b7b6d_4_k_cu_ce3b98c86ignoreE,(_ZN34_INTERNAL_610b7b6d_4_k_cu_ce3b98c84cuda3std6ranges3__45__cpo4dataE - _ZN34_INTERNAL_610b7b6d_4_k_cu_ce3b98c84cuda3std3__436_GLOBAL__N__610b7b6d_4_k_cu_ce3b98c86ignoreE)
_ZN34_INTERNAL_610b7b6d_4_k_cu_ce3b98c84cuda3std3__436_GLOBAL__N__610b7b6d_4_k_cu_ce3b98c86ignoreE:
	.zero		1
	.type		_ZN34_INTERNAL_610b7b6d_4_k_cu_ce3b98c84cuda3std6ranges3__45__cpo4dataE,@object
	.size		_ZN34_INTERNAL_610b7b6d_4_k_cu_ce3b98c84cuda3std6ranges3__45__cpo4dataE,(_ZN34_INTERNAL_610b7b6d_4_k_cu_ce3b98c86thrust24THRUST_300001_SM_1000_NS12placeholders2_1E - _ZN34_INTERNAL_610b7b6d_4_k_cu_ce3b98c84cuda3std6ranges3__45__cpo4dataE)
_ZN34_INTERNAL_610b7b6d_4_k_cu_ce3b98c84cuda3std6ranges3__45__cpo4dataE:
	.zero		1
	.type		_ZN34_INTERNAL_610b7b6d_4_k_cu_ce3b98c86thrust24THRUST_300001_SM_1000_NS12placeholders2_1E,@object
	.size		_ZN34_INTERNAL_610b7b6d_4_k_cu_ce3b98c86thrust24THRUST_300001_SM_1000_NS12placeholders2_1E,(_ZN34_INTERNAL_610b7b6d_4_k_cu_ce3b98c84cuda3std3__45__cpo5beginE - _ZN34_INTERNAL_610b7b6d_4_k_cu_ce3b98c86thrust24THRUST_300001_SM_1000_NS12placeholders2_1E)
_ZN34_INTERNAL_610b7b6d_4_k_cu_ce3b98c86thrust24THRUST_300001_SM_1000_NS12placeholders2_1E:
	.zero		1
	.type		_ZN34_INTERNAL_610b7b6d_4_k_cu_ce3b98c84cuda3std3__45__cpo5beginE,@object
	.size		_ZN34_INTERNAL_610b7b6d_4_k_cu_ce3b98c84cuda3std3__45__cpo5beginE,(_ZN34_INTERNAL_610b7b6d_4_k_cu_ce3b98c84cuda3std6ranges3__45__cpo5beginE - _ZN34_INTERNAL_610b7b6d_4_k_cu_ce3b98c84cuda3std3__45__cpo5beginE)
_ZN34_INTERNAL_610b7b6d_4_k_cu_ce3b98c84cuda3std3__45__cpo5beginE:
	.zero		1
	.type		_ZN34_INTERNAL_610b7b6d_4_k_cu_ce3b98c84cuda3std6ranges3__45__cpo5beginE,@object
	.size		_ZN34_INTERNAL_610b7b6d_4_k_cu_ce3b98c84cuda3std6ranges3__45__cpo5beginE,(_ZN34_INTERNAL_610b7b6d_4_k_cu_ce3b98c86thrust24THRUST_300001_SM_1000_NS12placeholders2_5E - _ZN34_INTERNAL_610b7b6d_4_k_cu_ce3b98c84cuda3std6ranges3__45__cpo5beginE)
_ZN34_INTERNAL_610b7b6d_4_k_cu_ce3b98c84cuda3std6ranges3__45__cpo5beginE:
	.zero		1
	.type		_ZN34_INTERNAL_610b7b6d_4_k_cu_ce3b98c86thrust24THRUST_300001_SM_1000_NS12placeholders2_5E,@object
	.size		_ZN34_INTERNAL_610b7b6d_4_k_cu_ce3b98c86thrust24THRUST_300001_SM_1000_NS12placeholders2_5E,(_ZN34_INTERNAL_610b7b6d_4_k_cu_ce3b98c84cuda3std3__45__cpo6rbeginE - _ZN34_INTERNAL_610b7b6d_4_k_cu_ce3b98c86thrust24THRUST_300001_SM_1000_NS12placeholders2_5E)
_ZN34_INTERNAL_610b7b6d_4_k_cu_ce3b98c86thrust24THRUST_300001_SM_1000_NS12placeholders2_5E:
	.zero		1
	.type		_ZN34_INTERNAL_610b7b6d_4_k_cu_ce3b98c84cuda3std3__45__cpo6rbeginE,@object
	.size		_ZN34_INTERNAL_610b7b6d_4_k_cu_ce3b98c84cuda3std3__45__cpo6rbeginE,(_ZN34_INTERNAL_610b7b6d_4_k_cu_ce3b98c84cuda3std6ranges3__45__cpo7advanceE - _ZN34_INTERNAL_610b7b6d_4_k_cu_ce3b98c84cuda3std3__45__cpo6rbeginE)
_ZN34_INTERNAL_610b7b6d_4_k_cu_ce3b98c84cuda3std3__45__cpo6rbeginE:
	.zero		1
	.type		_ZN34_INTERNAL_610b7b6d_4_k_cu_ce3b98c84cuda3std6ranges3__45__cpo7advanceE,@object
	.size		_ZN34_INTERNAL_610b7b6d_4_k_cu_ce3b98c84cuda3std6ranges3__45__cpo7advanceE,(_ZN34_INTERNAL_610b7b6d_4_k_cu_ce3b98c84cuda3std3__47nulloptE - _ZN34_INTERNAL_610b7b6d_4_k_cu_ce3b98c84cuda3std6ranges3__45__cpo7advanceE)
_ZN34_INTERNAL_610b7b6d_4_k_cu_ce3b98c84cuda3std6ranges3__45__cpo7advanceE:
	.zero		1
	.type		_ZN34_INTERNAL_610b7b6d_4_k_cu_ce3b98c84cuda3std3__47nulloptE,@object
	.size		_ZN34_INTERNAL_610b7b6d_4_k_cu_ce3b98c84cuda3std3__47nulloptE,(_ZN34_INTERNAL_610b7b6d_4_k_cu_ce3b98c84cuda3std6ranges3__45__cpo8distanceE - _ZN34_INTERNAL_610b7b6d_4_k_cu_ce3b98c84cuda3std3__47nulloptE)
_ZN34_INTERNAL_610b7b6d_4_k_cu_ce3b98c84cuda3std3__47nulloptE:
	.zero		1
	.type		_ZN34_INTERNAL_610b7b6d_4_k_cu_ce3b98c84cuda3std6ranges3__45__cpo8distanceE,@object
	.size		_ZN34_INTERNAL_610b7b6d_4_k_cu_ce3b98c84cuda3std6ranges3__45__cpo8distanceE,(_ZN34_INTERNAL_610b7b6d_4_k_cu_ce3b98c86thrust24THRUST_300001_SM_1000_NS12placeholders3_10E - _ZN34_INTERNAL_610b7b6d_4_k_cu_ce3b98c84cuda3std6ranges3__45__cpo8distanceE)
_ZN34_INTERNAL_610b7b6d_4_k_cu_ce3b98c84cuda3std6ranges3__45__cpo8distanceE:
	.zero		1
	.type		_ZN34_INTERNAL_610b7b6d_4_k_cu_ce3b98c86thrust24THRUST_300001_SM_1000_NS12placeholders3_10E,@object
	.size		_ZN34_INTERNAL_610b7b6d_4_k_cu_ce3b98c86thrust24THRUST_300001_SM_1000_NS12placeholders3_10E,(_ZN34_INTERNAL_610b7b6d_4_k_cu_ce3b98c84cuda3std3__419piecewise_constructE - _ZN34_INTERNAL_610b7b6d_4_k_cu_ce3b98c86thrust24THRUST_300001_SM_1000_NS12placeholders3_10E)
_ZN34_INTERNAL_610b7b6d_4_k_cu_ce3b98c86thrust24THRUST_300001_SM_1000_NS12placeholders3_10E:
	.zero		1
	.type		_ZN34_INTERNAL_610b7b6d_4_k_cu_ce3b98c84cuda3std3__419piecewise_constructE,@object
	.size		_ZN34_INTERNAL_610b7b6d_4_k_cu_ce3b98c84cuda3std3__419piecewise_constructE,(_ZN34_INTERNAL_610b7b6d_4_k_cu_ce3b98c84cuda3std6ranges3__45__cpo5cdataE - _ZN34_INTERNAL_610b7b6d_4_k_cu_ce3b98c84cuda3std3__419piecewise_constructE)
_ZN34_INTERNAL_610b7b6d_4_k_cu_ce3b98c84cuda3std3__419piecewise_constructE:
	.zero		1
	.type		_ZN34_INTERNAL_610b7b6d_4_k_cu_ce3b98c84cuda3std6ranges3__45__cpo5cdataE,@object
	.size		_ZN34_INTERNAL_610b7b6d_4_k_cu_ce3b98c84cuda3std6ranges3__45__cpo5cdataE,(_ZN34_INTERNAL_610b7b6d_4_k_cu_ce3b98c86thrust24THRUST_300001_SM_1000_NS12placeholders2_2E - _ZN34_INTERNAL_610b7b6d_4_k_cu_ce3b98c84cuda3std6ranges3__45__cpo5cdataE)
_ZN34_INTERNAL_610b7b6d_4_k_cu_ce3b98c84cuda3std6ranges3__45__cpo5cdataE:
	.zero		1
	.type		_ZN34_INTERNAL_610b7b6d_4_k_cu_ce3b98c86thrust24THRUST_300001_SM_1000_NS12placeholders2_2E,@object
	.size		_ZN34_INTERNAL_610b7b6d_4_k_cu_ce3b98c86thrust24THRUST_300001_SM_1000_NS12placeholders2_2E,(_ZN34_INTERNAL_610b7b6d_4_k_cu_ce3b98c84cuda3std3__45__cpo3endE - _ZN34_INTERNAL_610b7b6d_4_k_cu_ce3b98c86thrust24THRUST_300001_SM_1000_NS12placeholders2_2E)
_ZN34_INTERNAL_610b7b6d_4_k_cu_ce3b98c86thrust24THRUST_300001_SM_1000_NS12placeholders2_2E:
	.zero		1
	.type		_ZN34_INTERNAL_610b7b6d_4_k_cu_ce3b98c84cuda3std3__45__cpo3endE,@object
	.size		_ZN34_INTERNAL_610b7b6d_4_k_cu_ce3b98c84cuda3std3__45__cpo3endE,(_ZN34_INTERNAL_610b7b6d_4_k_cu_ce3b98c84cuda3std6ranges3__45__cpo3endE - _ZN34_INTERNAL_610b7b6d_4_k_cu_ce3b98c84cuda3std3__45__cpo3endE)
_ZN34_INTERNAL_610b7b6d_4_k_cu_ce3b98c84cuda3std3__45__cpo3endE:
	.zero		1
	.type		_ZN34_INTERNAL_610b7b6d_4_k_cu_ce3b98c84cuda3std6ranges3__45__cpo3endE,@object
	.size		_ZN34_INTERNAL_610b7b6d_4_k_cu_ce3b98c84cuda3std6ranges3__45__cpo3endE,(_ZN34_INTERNAL_610b7b6d_4_k_cu_ce3b98c86thrust24THRUST_300001_SM_1000_NS12placeholders2_6E - _ZN34_INTERNAL_610b7b6d_4_k_cu_ce3b98c84cuda3std6ranges3__45__cpo3endE)
_ZN34_INTERNAL_610b7b6d_4_k_cu_ce3b98c84cuda3std6ranges3__45__cpo3endE:
	.zero		1
	.type		_ZN34_INTERNAL_610b7b6d_4_k_cu_ce3b98c86thrust24THRUST_300001_SM_1000_NS12placeholders2_6E,@object
	.size		_ZN34_INTERNAL_610b7b6d_4_k_cu_ce3b98c86thrust24THRUST_300001_SM_1000_NS12placeholders2_6E,(_ZN34_INTERNAL_610b7b6d_4_k_cu_ce3b98c84cuda3std3__45__cpo4rendE - _ZN34_INTERNAL_610b7b6d_4_k_cu_ce3b98c86thrust24THRUST_300001_SM_1000_NS12placeholders2_6E)
_ZN34_INTERNAL_610b7b6d_4_k_cu_ce3b98c86thrust24THRUST_300001_SM_1000_NS12placeholders2_6E:
	.zero		1
	.type		_ZN34_INTERNAL_610b7b6d_4_k_cu_ce3b98c84cuda3std3__45__cpo4rendE,@object
	.size		_ZN34_INTERNAL_610b7b6d_4_k_cu_ce3b98c84cuda3std3__45__cpo4rendE,(_ZN34_INTERNAL_610b7b6d_4_k_cu_ce3b98c84cuda3std6ranges3__45__cpo9iter_swapE - _ZN34_INTERNAL_610b7b6d_4_k_cu_ce3b98c84cuda3std3__45__cpo4rendE)
_ZN34_INTERNAL_610b7b6d_4_k_cu_ce3b98c84cuda3std3__45__cpo4rendE:
	.zero		1
	.type		_ZN34_INTERNAL_610b7b6d_4_k_cu_ce3b98c84cuda3std6ranges3__45__cpo9iter_swapE,@object
	.size		_ZN34_INTERNAL_610b7b6d_4_k_cu_ce3b98c84cuda3std6ranges3__45__cpo9iter_swapE,(_ZN34_INTERNAL_610b7b6d_4_k_cu_ce3b98c84cuda3std3__48unexpectE - _ZN34_INTERNAL_610b7b6d_4_k_cu_ce3b98c84cuda3std6ranges3__45__cpo9iter_swapE)
_ZN34_INTERNAL_610b7b6d_4_k_cu_ce3b98c84cuda3std6ranges3__45__cpo9iter_swapE:
	.zero		1
	.type		_ZN34_INTERNAL_610b7b6d_4_k_cu_ce3b98c84cuda3std3__48unexpectE,@object
	.size		_ZN34_INTERNAL_610b7b6d_4_k_cu_ce3b98c84cuda3std3__48unexpectE,(_ZN34_INTERNAL_610b7b6d_4_k_cu_ce3b98c86thrust24THRUST_300001_SM_1000_NS8cuda_cub3parE - _ZN34_INTERNAL_610b7b6d_4_k_cu_ce3b98c84cuda3std3__48unexpectE)
_ZN34_INTERNAL_610b7b6d_4_k_cu_ce3b98c84cuda3std3__48unexpectE:
	.zero		1
	.type		_ZN34_INTERNAL_610b7b6d_4_k_cu_ce3b98c86thrust24THRUST_300001_SM_1000_NS8cuda_cub3parE,@object
	.size		_ZN34_INTERNAL_610b7b6d_4_k_cu_ce3b98c86thrust24THRUST_300001_SM_1000_NS8cuda_cub3parE,(_ZN34_INTERNAL_610b7b6d_4_k_cu_ce3b98c86thrust24THRUST_300001_SM_1000_NS12placeholders2_4E - _ZN34_INTERNAL_610b7b6d_4_k_cu_ce3b98c86thrust24THRUST_300001_SM_1000_NS8cuda_cub3parE)
_ZN34_INTERNAL_610b7b6d_4_k_cu_ce3b98c86thrust24THRUST_300001_SM_1000_NS8cuda_cub3parE:
	.zero		1
	.type		_ZN34_INTERNAL_610b7b6d_4_k_cu_ce3b98c86thrust24THRUST_300001_SM_1000_NS12placeholders2_4E,@object
	.size		_ZN34_INTERNAL_610b7b6d_4_k_cu_ce3b98c86thrust24THRUST_300001_SM_1000_NS12placeholders2_4E,(_ZN34_INTERNAL_610b7b6d_4_k_cu_ce3b98c84cuda3std3__45__cpo4cendE - _ZN34_INTERNAL_610b7b6d_4_k_cu_ce3b98c86thrust24THRUST_300001_SM_1000_NS12placeholders2_4E)
_ZN34_INTERNAL_610b7b6d_4_k_cu_ce3b98c86thrust24THRUST_300001_SM_1000_NS12placeholders2_4E:
	.zero		1
	.type		_ZN34_INTERNAL_610b7b6d_4_k_cu_ce3b98c84cuda3std3__45__cpo4cendE,@object
	.size		_ZN34_INTERNAL_610b7b6d_4_k_cu_ce3b98c84cuda3std3__45__cpo4cendE,(_ZN34_INTERNAL_610b7b6d_4_k_cu_ce3b98c84cuda3std6ranges3__45__cpo4cendE - _ZN34_INTERNAL_610b7b6d_4_k_cu_ce3b98c84cuda3std3__45__cpo4cendE)
_ZN34_INTERNAL_610b7b6d_4_k_cu_ce3b98c84cuda3std3__45__cpo4cendE:
	.zero		1
	.type		_ZN34_INTERNAL_610b7b6d_4_k_cu_ce3b98c84cuda3std6ranges3__45__cpo4cendE,@object
	.size		_ZN34_INTERNAL_610b7b6d_4_k_cu_ce3b98c84cuda3std6ranges3__45__cpo4cendE,(_ZN34_INTERNAL_610b7b6d_4_k_cu_ce3b98c84cuda3std3__420unreachable_sentinelE - _ZN34_INTERNAL_610b7b6d_4_k_cu_ce3b98c84cuda3std6ranges3__45__cpo4cendE)
_ZN34_INTERNAL_610b7b6d_4_k_cu_ce3b98c84cuda3std6ranges3__45__cpo4cendE:
	.zero		1
	.type		_ZN34_INTERNAL_610b7b6d_4_k_cu_ce3b98c84cuda3std3__420unreachable_sentinelE,@object
	.size		_ZN34_INTERNAL_610b7b6d_4_k_cu_ce3b98c84cuda3std3__420unreachable_sentinelE,(_ZN34_INTERNAL_610b7b6d_4_k_cu_ce3b98c84cuda3std6ranges3__45__cpo5ssizeE - _ZN34_INTERNAL_610b7b6d_4_k_cu_ce3b98c84cuda3std3__420unreachable_sentinelE)
_ZN34_INTERNAL_610b7b6d_4_k_cu_ce3b98c84cuda3std3__420unreachable_sentinelE:
	.zero		1
	.type		_ZN34_INTERNAL_610b7b6d_4_k_cu_ce3b98c84cuda3std6ranges3__45__cpo5ssizeE,@object
	.size		_ZN34_INTERNAL_610b7b6d_4_k_cu_ce3b98c84cuda3std6ranges3__45__cpo5ssizeE,(_ZN34_INTERNAL_610b7b6d_4_k_cu_ce3b98c86thrust24THRUST_300001_SM_1000_NS12placeholders2_8E - _ZN34_INTERNAL_610b7b6d_4_k_cu_ce3b98c84cuda3std6ranges3__45__cpo5ssizeE)
_ZN34_INTERNAL_610b7b6d_4_k_cu_ce3b98c84cuda3std6ranges3__45__cpo5ssizeE:
	.zero		1
	.type		_ZN34_INTERNAL_610b7b6d_4_k_cu_ce3b98c86thrust24THRUST_300001_SM_1000_NS12placeholders2_8E,@object
	.size		_ZN34_INTERNAL_610b7b6d_4_k_cu_ce3b98c86thrust24THRUST_300001_SM_1000_NS12placeholders2_8E,(_ZN34_INTERNAL_610b7b6d_4_k_cu_ce3b98c84cuda3std3__45__cpo5crendE - _ZN34_INTERNAL_610b7b6d_4_k_cu_ce3b98c86thrust24THRUST_300001_SM_1000_NS12placeholders2_8E)
_ZN34_INTERNAL_610b7b6d_4_k_cu_ce3b98c86thrust24THRUST_300001_SM_1000_NS12placeholders2_8E:
	.zero		1
	.type		_ZN34_INTERNAL_610b7b6d_4_k_cu_ce3b98c84cuda3std3__45__cpo5crendE,@object
	.size		_ZN34_INTERNAL_610b7b6d_4_k_cu_ce3b98c84cuda3std3__45__cpo5crendE,(_ZN34_INTERNAL_610b7b6d_4_k_cu_ce3b98c84cuda3std6ranges3__45__cpo4prevE - _ZN34_INTERNAL_610b7b6d_4_k_cu_ce3b98c84cuda3std3__45__cpo5crendE)
_ZN34_INTERNAL_610b7b6d_4_k_cu_ce3b98c84cuda3std3__45__cpo5crendE:
	.zero		1
	.type		_ZN34_INTERNAL_610b7b6d_4_k_cu_ce3b98c84cuda3std6ranges3__45__cpo4prevE,@object
	.size		_ZN34_INTERNAL_610b7b6d_4_k_cu_ce3b98c84cuda3std6ranges3__45__cpo4prevE,(_ZN34_INTERNAL_610b7b6d_4_k_cu_ce3b98c84cuda3std6ranges3__45__cpo9iter_moveE - _ZN34_INTERNAL_610b7b6d_4_k_cu_ce3b98c84cuda3std6ranges3__45__cpo4prevE)
_ZN34_INTERNAL_610b7b6d_4_k_cu_ce3b98c84cuda3std6ranges3__45__cpo4prevE:
	.zero		1
	.type		_ZN34_INTERNAL_610b7b6d_4_k_cu_ce3b98c84cuda3std6ranges3__45__cpo9iter_moveE,@object
	.size		_ZN34_INTERNAL_610b7b6d_4_k_cu_ce3b98c84cuda3std6ranges3__45__cpo9iter_moveE,(_ZN34_INTERNAL_610b7b6d_4_k_cu_ce3b98c86thrust24THRUST_300001_SM_1000_NS6system6detail10sequential3seqE - _ZN34_INTERNAL_610b7b6d_4_k_cu_ce3b98c84cuda3std6ranges3__45__cpo9iter_moveE)
_ZN34_INTERNAL_610b7b6d_4_k_cu_ce3b98c84cuda3std6ranges3__45__cpo9iter_moveE:
	.zero		1
	.type		_ZN34_INTERNAL_610b7b6d_4_k_cu_ce3b98c86thrust24THRUST_300001_SM_1000_NS6system6detail10sequential3seqE,@object
	.size		_ZN34_INTERNAL_610b7b6d_4_k_cu_ce3b98c86thrust24THRUST_300001_SM_1000_NS6system6detail10sequential3seqE,(.L_31 - _ZN34_INTERNAL_610b7b6d_4_k_cu_ce3b98c86thrust24THRUST_300001_SM_1000_NS6system6detail10sequential3seqE)
_ZN34_INTERNAL_610b7b6d_4_k_cu_ce3b98c86thrust24THRUST_300001_SM_1000_NS6system6detail10sequential3seqE:
	.zero		1
.L_31:


//--------------------- .nv.constant0._ZN3cub18CUB_300001_SM_10006detail11EmptyKernelIvEEvv --------------------------
	.section	.nv.constant0._ZN3cub18CUB_300001_SM_10006detail11EmptyKernelIvEEvv,"a",@progbits
	.sectionflags	@""
	.align	4
.nv.constant0._ZN3cub18CUB_300001_SM_10006detail11EmptyKernelIvEEvv:
	.zero		896


//--------------------- .nv.constant0._Z21transformPointsKernelPfS_S_S_i --------------------------
	.section	.nv.constant0._Z21transformPointsKernelPfS_S_S_i,"a",@progbits
	.sectionflags	@""
	.align	4
.nv.constant0._Z21transformPointsKernelPfS_S_S_i:
	.zero		932


//--------------------- .nv.constant0._Z18rotatePointsKernelPfS_S_ffi --------------------------
	.section	.nv.constant0._Z18rotatePointsKernelPfS_S_ffi,"a",@progbits
	.sectionflags	@""
	.align	4
.nv.constant0._Z18rotatePointsKernelPfS_S_ffi:
	.zero		932


//--------------------- SYMBOLS --------------------------

	.type		.nv.reservedSmem.offset0,@object
	.size		.nv.reservedSmem.offset0,0x4
